//
// Generated by NVIDIA NVVM Compiler
//
// Compiler Build ID: CL-36424714
// Cuda compilation tools, release 13.0, V13.0.88
// Based on NVVM 20.0.0
//

.version 9.0
.target sm_100
.address_size 64

	// .globl	_Z13gather_kernelIfiEvT0_PKS0_PKT_PS3_

.visible .entry _Z13gather_kernelIfiEvT0_PKS0_PKT_PS3_(
	.param .u32 _Z13gather_kernelIfiEvT0_PKS0_PKT_PS3__param_0,
	.param .u64 .ptr .align 1 _Z13gather_kernelIfiEvT0_PKS0_PKT_PS3__param_1,
	.param .u64 .ptr .align 1 _Z13gather_kernelIfiEvT0_PKS0_PKT_PS3__param_2,
	.param .u64 .ptr .align 1 _Z13gather_kernelIfiEvT0_PKS0_PKT_PS3__param_3
)
{
	.reg .pred 	%p<2>;
	.reg .b32 	%r<7>;
	.reg .b32 	%f<2>;
	.reg .b64 	%rd<12>;

	ld.param.u32 	%r2, [_Z13gather_kernelIfiEvT0_PKS0_PKT_PS3__param_0];
	ld.param.u64 	%rd1, [_Z13gather_kernelIfiEvT0_PKS0_PKT_PS3__param_1];
	ld.param.u64 	%rd2, [_Z13gather_kernelIfiEvT0_PKS0_PKT_PS3__param_2];
	ld.param.u64 	%rd3, [_Z13gather_kernelIfiEvT0_PKS0_PKT_PS3__param_3];
	mov.u32 	%r3, %ntid.x;
	mov.u32 	%r4, %ctaid.x;
	mov.u32 	%r5, %tid.x;
	mad.lo.s32 	%r1, %r3, %r4, %r5;
	setp.ge.s32 	%p1, %r1, %r2;
	@%p1 bra 	$L__BB0_2;
	cvta.to.global.u64 	%rd4, %rd1;
	cvta.to.global.u64 	%rd5, %rd2;
	cvta.to.global.u64 	%rd6, %rd3;
	mul.wide.s32 	%rd7, %r1, 4;
	add.s64 	%rd8, %rd4, %rd7;
	ld.global.u32 	%r6, [%rd8];
	mul.wide.s32 	%rd9, %r6, 4;
	add.s64 	%rd10, %rd5, %rd9;
	ld.global.f32 	%f1, [%rd10];
	add.s64 	%rd11, %rd6, %rd7;
	st.global.f32 	[%rd11], %f1;
$L__BB0_2:
	ret;

}
	// .globl	_Z13gather_kernelIdiEvT0_PKS0_PKT_PS3_
.visible .entry _Z13gather_kernelIdiEvT0_PKS0_PKT_PS3_(
	.param .u32 _Z13gather_kernelIdiEvT0_PKS0_PKT_PS3__param_0,
	.param .u64 .ptr .align 1 _Z13gather_kernelIdiEvT0_PKS0_PKT_PS3__param_1,
	.param .u64 .ptr .align 1 _Z13gather_kernelIdiEvT0_PKS0_PKT_PS3__param_2,
	.param .u64 .ptr .align 1 _Z13gather_kernelIdiEvT0_PKS0_PKT_PS3__param_3
)
{
	.reg .pred 	%p<2>;
	.reg .b32 	%r<7>;
	.reg .b64 	%rd<13>;
	.reg .b64 	%fd<2>;

	ld.param.u32 	%r2, [_Z13gather_kernelIdiEvT0_PKS0_PKT_PS3__param_0];
	ld.param.u64 	%rd1, [_Z13gather_kernelIdiEvT0_PKS0_PKT_PS3__param_1];
	ld.param.u64 	%rd2, [_Z13gather_kernelIdiEvT0_PKS0_PKT_PS3__param_2];
	ld.param.u64 	%rd3, [_Z13gather_kernelIdiEvT0_PKS0_PKT_PS3__param_3];
	mov.u32 	%r3, %ntid.x;
	mov.u32 	%r4, %ctaid.x;
	mov.u32 	%r5, %tid.x;
	mad.lo.s32 	%r1, %r3, %r4, %r5;
	setp.ge.s32 	%p1, %r1, %r2;
	@%p1 bra 	$L__BB1_2;
	cvta.to.global.u64 	%rd4, %rd1;
	cvta.to.global.u64 	%rd5, %rd2;
	cvta.to.global.u64 	%rd6, %rd3;
	mul.wide.s32 	%rd7, %r1, 4;
	add.s64 	%rd8, %rd4, %rd7;
	ld.global.u32 	%r6, [%rd8];
	mul.wide.s32 	%rd9, %r6, 8;
	add.s64 	%rd10, %rd5, %rd9;
	ld.global.f64 	%fd1, [%rd10];
	mul.wide.s32 	%rd11, %r1, 8;
	add.s64 	%rd12, %rd6, %rd11;
	st.global.f64 	[%rd12], %fd1;
$L__BB1_2:
	ret;

}
	// .globl	_Z13gather_kernelIiiEvT0_PKS0_PKT_PS3_
.visible .entry _Z13gather_kernelIiiEvT0_PKS0_PKT_PS3_(
	.param .u32 _Z13gather_kernelIiiEvT0_PKS0_PKT_PS3__param_0,
	.param .u64 .ptr .align 1 _Z13gather_kernelIiiEvT0_PKS0_PKT_PS3__param_1,
	.param .u64 .ptr .align 1 _Z13gather_kernelIiiEvT0_PKS0_PKT_PS3__param_2,
	.param .u64 .ptr .align 1 _Z13gather_kernelIiiEvT0_PKS0_PKT_PS3__param_3
)
{
	.reg .pred 	%p<2>;
	.reg .b32 	%r<8>;
	.reg .b64 	%rd<12>;

	ld.param.u32 	%r2, [_Z13gather_kernelIiiEvT0_PKS0_PKT_PS3__param_0];
	ld.param.u64 	%rd1, [_Z13gather_kernelIiiEvT0_PKS0_PKT_PS3__param_1];
	ld.param.u64 	%rd2, [_Z13gather_kernelIiiEvT0_PKS0_PKT_PS3__param_2];
	ld.param.u64 	%rd3, [_Z13gather_kernelIiiEvT0_PKS0_PKT_PS3__param_3];
	mov.u32 	%r3, %ntid.x;
	mov.u32 	%r4, %ctaid.x;
	mov.u32 	%r5, %tid.x;
	mad.lo.s32 	%r1, %r3, %r4, %r5;
	setp.ge.s32 	%p1, %r1, %r2;
	@%p1 bra 	$L__BB2_2;
	cvta.to.global.u64 	%rd4, %rd1;
	cvta.to.global.u64 	%rd5, %rd2;
	cvta.to.global.u64 	%rd6, %rd3;
	mul.wide.s32 	%rd7, %r1, 4;
	add.s64 	%rd8, %rd4, %rd7;
	ld.global.u32 	%r6, [%rd8];
	mul.wide.s32 	%rd9, %r6, 4;
	add.s64 	%rd10, %rd5, %rd9;
	ld.global.u32 	%r7, [%rd10];
	add.s64 	%rd11, %rd6, %rd7;
	st.global.u32 	[%rd11], %r7;
$L__BB2_2:
	ret;

}
	// .globl	_Z13gather_kernelIliEvT0_PKS0_PKT_PS3_
.visible .entry _Z13gather_kernelIliEvT0_PKS0_PKT_PS3_(
	.param .u32 _Z13gather_kernelIliEvT0_PKS0_PKT_PS3__param_0,
	.param .u64 .ptr .align 1 _Z13gather_kernelIliEvT0_PKS0_PKT_PS3__param_1,
	.param .u64 .ptr .align 1 _Z13gather_kernelIliEvT0_PKS0_PKT_PS3__param_2,
	.param .u64 .ptr .align 1 _Z13gather_kernelIliEvT0_PKS0_PKT_PS3__param_3
)
{
	.reg .pred 	%p<2>;
	.reg .b32 	%r<7>;
	.reg .b64 	%rd<14>;

	ld.param.u32 	%r2, [_Z13gather_kernelIliEvT0_PKS0_PKT_PS3__param_0];
	ld.param.u64 	%rd1, [_Z13gather_kernelIliEvT0_PKS0_PKT_PS3__param_1];
	ld.param.u64 	%rd2, [_Z13gather_kernelIliEvT0_PKS0_PKT_PS3__param_2];
	ld.param.u64 	%rd3, [_Z13gather_kernelIliEvT0_PKS0_PKT_PS3__param_3];
	mov.u32 	%r3, %ntid.x;
	mov.u32 	%r4, %ctaid.x;
	mov.u32 	%r5, %tid.x;
	mad.lo.s32 	%r1, %r3, %r4, %r5;
	setp.ge.s32 	%p1, %r1, %r2;
	@%p1 bra 	$L__BB3_2;
	cvta.to.global.u64 	%rd4, %rd1;
	cvta.to.global.u64 	%rd5, %rd2;
	cvta.to.global.u64 	%rd6, %rd3;
	mul.wide.s32 	%rd7, %r1, 4;
	add.s64 	%rd8, %rd4, %rd7;
	ld.global.u32 	%r6, [%rd8];
	mul.wide.s32 	%rd9, %r6, 8;
	add.s64 	%rd10, %rd5, %rd9;
	ld.global.u64 	%rd11, [%rd10];
	mul.wide.s32 	%rd12, %r1, 8;
	add.s64 	%rd13, %rd6, %rd12;
	st.global.u64 	[%rd13], %rd11;
$L__BB3_2:
	ret;

}
	// .globl	_Z13gather_kernelIflEvT0_PKS0_PKT_PS3_
.visible .entry _Z13gather_kernelIflEvT0_PKS0_PKT_PS3_(
	.param .u64 _Z13gather_kernelIflEvT0_PKS0_PKT_PS3__param_0,
	.param .u64 .ptr .align 1 _Z13gather_kernelIflEvT0_PKS0_PKT_PS3__param_1,
	.param .u64 .ptr .align 1 _Z13gather_kernelIflEvT0_PKS0_PKT_PS3__param_2,
	.param .u64 .ptr .align 1 _Z13gather_kernelIflEvT0_PKS0_PKT_PS3__param_3
)
{
	.reg .pred 	%p<2>;
	.reg .b32 	%r<5>;
	.reg .b32 	%f<2>;
	.reg .b64 	%rd<16>;

	ld.param.u64 	%rd5, [_Z13gather_kernelIflEvT0_PKS0_PKT_PS3__param_0];
	ld.param.u64 	%rd2, [_Z13gather_kernelIflEvT0_PKS0_PKT_PS3__param_1];
	ld.param.u64 	%rd3, [_Z13gather_kernelIflEvT0_PKS0_PKT_PS3__param_2];
	ld.param.u64 	%rd4, [_Z13gather_kernelIflEvT0_PKS0_PKT_PS3__param_3];
	mov.u32 	%r1, %ntid.x;
	mov.u32 	%r2, %ctaid.x;
	mov.u32 	%r3, %tid.x;
	mad.lo.s32 	%r4, %r1, %r2, %r3;
	cvt.s64.s32 	%rd1, %r4;
	setp.le.s64 	%p1, %rd5, %rd1;
	@%p1 bra 	$L__BB4_2;
	cvta.to.global.u64 	%rd6, %rd2;
	cvta.to.global.u64 	%rd7, %rd3;
	cvta.to.global.u64 	%rd8, %rd4;
	shl.b64 	%rd9, %rd1, 3;
	add.s64 	%rd10, %rd6, %rd9;
	ld.global.u64 	%rd11, [%rd10];
	shl.b64 	%rd12, %rd11, 2;
	add.s64 	%rd13, %rd7, %rd12;
	ld.global.f32 	%f1, [%rd13];
	shl.b64 	%rd14, %rd1, 2;
	add.s64 	%rd15, %rd8, %rd14;
	st.global.f32 	[%rd15], %f1;
$L__BB4_2:
	ret;

}
	// .globl	_Z13gather_kernelIdlEvT0_PKS0_PKT_PS3_
.visible .entry _Z13gather_kernelIdlEvT0_PKS0_PKT_PS3_(
	.param .u64 _Z13gather_kernelIdlEvT0_PKS0_PKT_PS3__param_0,
	.param .u64 .ptr .align 1 _Z13gather_kernelIdlEvT0_PKS0_PKT_PS3__param_1,
	.param .u64 .ptr .align 1 _Z13gather_kernelIdlEvT0_PKS0_PKT_PS3__param_2,
	.param .u64 .ptr .align 1 _Z13gather_kernelIdlEvT0_PKS0_PKT_PS3__param_3
)
{
	.reg .pred 	%p<2>;
	.reg .b32 	%r<5>;
	.reg .b64 	%rd<15>;
	.reg .b64 	%fd<2>;

	ld.param.u64 	%rd5, [_Z13gather_kernelIdlEvT0_PKS0_PKT_PS3__param_0];
	ld.param.u64 	%rd2, [_Z13gather_kernelIdlEvT0_PKS0_PKT_PS3__param_1];
	ld.param.u64 	%rd3, [_Z13gather_kernelIdlEvT0_PKS0_PKT_PS3__param_2];
	ld.param.u64 	%rd4, [_Z13gather_kernelIdlEvT0_PKS0_PKT_PS3__param_3];
	mov.u32 	%r1, %ntid.x;
	mov.u32 	%r2, %ctaid.x;
	mov.u32 	%r3, %tid.x;
	mad.lo.s32 	%r4, %r1, %r2, %r3;
	cvt.s64.s32 	%rd1, %r4;
	setp.le.s64 	%p1, %rd5, %rd1;
	@%p1 bra 	$L__BB5_2;
	cvta.to.global.u64 	%rd6, %rd2;
	cvta.to.global.u64 	%rd7, %rd3;
	cvta.to.global.u64 	%rd8, %rd4;
	shl.b64 	%rd9, %rd1, 3;
	add.s64 	%rd10, %rd6, %rd9;
	ld.global.u64 	%rd11, [%rd10];
	shl.b64 	%rd12, %rd11, 3;
	add.s64 	%rd13, %rd7, %rd12;
	ld.global.f64 	%fd1, [%rd13];
	add.s64 	%rd14, %rd8, %rd9;
	st.global.f64 	[%rd14], %fd1;
$L__BB5_2:
	ret;

}
	// .globl	_Z13gather_kernelIilEvT0_PKS0_PKT_PS3_
.visible .entry _Z13gather_kernelIilEvT0_PKS0_PKT_PS3_(
	.param .u64 _Z13gather_kernelIilEvT0_PKS0_PKT_PS3__param_0,
	.param .u64 .ptr .align 1 _Z13gather_kernelIilEvT0_PKS0_PKT_PS3__param_1,
	.param .u64 .ptr .align 1 _Z13gather_kernelIilEvT0_PKS0_PKT_PS3__param_2,
	.param .u64 .ptr .align 1 _Z13gather_kernelIilEvT0_PKS0_PKT_PS3__param_3
)
{
	.reg .pred 	%p<2>;
	.reg .b32 	%r<6>;
	.reg .b64 	%rd<16>;

	ld.param.u64 	%rd5, [_Z13gather_kernelIilEvT0_PKS0_PKT_PS3__param_0];
	ld.param.u64 	%rd2, [_Z13gather_kernelIilEvT0_PKS0_PKT_PS3__param_1];
	ld.param.u64 	%rd3, [_Z13gather_kernelIilEvT0_PKS0_PKT_PS3__param_2];
	ld.param.u64 	%rd4, [_Z13gather_kernelIilEvT0_PKS0_PKT_PS3__param_3];
	mov.u32 	%r1, %ntid.x;
	mov.u32 	%r2, %ctaid.x;
	mov.u32 	%r3, %tid.x;
	mad.lo.s32 	%r4, %r1, %r2, %r3;
	cvt.s64.s32 	%rd1, %r4;
	setp.le.s64 	%p1, %rd5, %rd1;
	@%p1 bra 	$L__BB6_2;
	cvta.to.global.u64 	%rd6, %rd2;
	cvta.to.global.u64 	%rd7, %rd3;
	cvta.to.global.u64 	%rd8, %rd4;
	shl.b64 	%rd9, %rd1, 3;
	add.s64 	%rd10, %rd6, %rd9;
	ld.global.u64 	%rd11, [%rd10];
	shl.b64 	%rd12, %rd11, 2;
	add.s64 	%rd13, %rd7, %rd12;
	ld.global.u32 	%r5, [%rd13];
	shl.b64 	%rd14, %rd1, 2;
	add.s64 	%rd15, %rd8, %rd14;
	st.global.u32 	[%rd15], %r5;
$L__BB6_2:
	ret;

}
	// .globl	_Z13gather_kernelIllEvT0_PKS0_PKT_PS3_
.visible .entry _Z13gather_kernelIllEvT0_PKS0_PKT_PS3_(
	.param .u64 _Z13gather_kernelIllEvT0_PKS0_PKT_PS3__param_0,
	.param .u64 .ptr .align 1 _Z13gather_kernelIllEvT0_PKS0_PKT_PS3__param_1,
	.param .u64 .ptr .align 1 _Z13gather_kernelIllEvT0_PKS0_PKT_PS3__param_2,
	.param .u64 .ptr .align 1 _Z13gather_kernelIllEvT0_PKS0_PKT_PS3__param_3
)
{
	.reg .pred 	%p<2>;
	.reg .b32 	%r<5>;
	.reg .b64 	%rd<16>;

	ld.param.u64 	%rd5, [_Z13gather_kernelIllEvT0_PKS0_PKT_PS3__param_0];
	ld.param.u64 	%rd2, [_Z13gather_kernelIllEvT0_PKS0_PKT_PS3__param_1];
	ld.param.u64 	%rd3, [_Z13gather_kernelIllEvT0_PKS0_PKT_PS3__param_2];
	ld.param.u64 	%rd4, [_Z13gather_kernelIllEvT0_PKS0_PKT_PS3__param_3];
	mov.u32 	%r1, %ntid.x;
	mov.u32 	%r2, %ctaid.x;
	mov.u32 	%r3, %tid.x;
	mad.lo.s32 	%r4, %r1, %r2, %r3;
	cvt.s64.s32 	%rd1, %r4;
	setp.le.s64 	%p1, %rd5, %rd1;
	@%p1 bra 	$L__BB7_2;
	cvta.to.global.u64 	%rd6, %rd2;
	cvta.to.global.u64 	%rd7, %rd3;
	cvta.to.global.u64 	%rd8, %rd4;
	shl.b64 	%rd9, %rd1, 3;
	add.s64 	%rd10, %rd6, %rd9;
	ld.global.u64 	%rd11, [%rd10];
	shl.b64 	%rd12, %rd11, 3;
	add.s64 	%rd13, %rd7, %rd12;
	ld.global.u64 	%rd14, [%rd13];
	add.s64 	%rd15, %rd8, %rd9;
	st.global.u64 	[%rd15], %rd14;
$L__BB7_2:
	ret;

}
	// .globl	_Z14scatter_kernelIfiEvT0_PKS0_PKT_PS3_
.visible .entry _Z14scatter_kernelIfiEvT0_PKS0_PKT_PS3_(
	.param .u32 _Z14scatter_kernelIfiEvT0_PKS0_PKT_PS3__param_0,
	.param .u64 .ptr .align 1 _Z14scatter_kernelIfiEvT0_PKS0_PKT_PS3__param_1,
	.param .u64 .ptr .align 1 _Z14scatter_kernelIfiEvT0_PKS0_PKT_PS3__param_2,
	.param .u64 .ptr .align 1 _Z14scatter_kernelIfiEvT0_PKS0_PKT_PS3__param_3
)
{
	.reg .pred 	%p<2>;
	.reg .b32 	%r<7>;
	.reg .b32 	%f<2>;
	.reg .b64 	%rd<12>;

	ld.param.u32 	%r2, [_Z14scatter_kernelIfiEvT0_PKS0_PKT_PS3__param_0];
	ld.param.u64 	%rd1, [_Z14scatter_kernelIfiEvT0_PKS0_PKT_PS3__param_1];
	ld.param.u64 	%rd2, [_Z14scatter_kernelIfiEvT0_PKS0_PKT_PS3__param_2];
	ld.param.u64 	%rd3, [_Z14scatter_kernelIfiEvT0_PKS0_PKT_PS3__param_3];
	mov.u32 	%r3, %ntid.x;
	mov.u32 	%r4, %ctaid.x;
	mov.u32 	%r5, %tid.x;
	mad.lo.s32 	%r1, %r3, %r4, %r5;
	setp.ge.s32 	%p1, %r1, %r2;
	@%p1 bra 	$L__BB8_2;
	cvta.to.global.u64 	%rd4, %rd2;
	cvta.to.global.u64 	%rd5, %rd1;
	cvta.to.global.u64 	%rd6, %rd3;
	mul.wide.s32 	%rd7, %r1, 4;
	add.s64 	%rd8, %rd4, %rd7;
	ld.global.f32 	%f1, [%rd8];
	add.s64 	%rd9, %rd5, %rd7;
	ld.global.u32 	%r6, [%rd9];
	mul.wide.s32 	%rd10, %r6, 4;
	add.s64 	%rd11, %rd6, %rd10;
	st.global.f32 	[%rd11], %f1;
$L__BB8_2:
	ret;

}
	// .globl	_Z14scatter_kernelIdiEvT0_PKS0_PKT_PS3_
.visible .entry _Z14scatter_kernelIdiEvT0_PKS0_PKT_PS3_(
	.param .u32 _Z14scatter_kernelIdiEvT0_PKS0_PKT_PS3__param_0,
	.param .u64 .ptr .align 1 _Z14scatter_kernelIdiEvT0_PKS0_PKT_PS3__param_1,
	.param .u64 .ptr .align 1 _Z14scatter_kernelIdiEvT0_PKS0_PKT_PS3__param_2,
	.param .u64 .ptr .align 1 _Z14scatter_kernelIdiEvT0_PKS0_PKT_PS3__param_3
)
{
	.reg .pred 	%p<2>;
	.reg .b32 	%r<7>;
	.reg .b64 	%rd<13>;
	.reg .b64 	%fd<2>;

	ld.param.u32 	%r2, [_Z14scatter_kernelIdiEvT0_PKS0_PKT_PS3__param_0];
	ld.param.u64 	%rd1, [_Z14scatter_kernelIdiEvT0_PKS0_PKT_PS3__param_1];
	ld.param.u64 	%rd2, [_Z14scatter_kernelIdiEvT0_PKS0_PKT_PS3__param_2];
	ld.param.u64 	%rd3, [_Z14scatter_kernelIdiEvT0_PKS0_PKT_PS3__param_3];
	mov.u32 	%r3, %ntid.x;
	mov.u32 	%r4, %ctaid.x;
	mov.u32 	%r5, %tid.x;
	mad.lo.s32 	%r1, %r3, %r4, %r5;
	setp.ge.s32 	%p1, %r1, %r2;
	@%p1 bra 	$L__BB9_2;
	cvta.to.global.u64 	%rd4, %rd2;
	cvta.to.global.u64 	%rd5, %rd1;
	cvta.to.global.u64 	%rd6, %rd3;
	mul.wide.s32 	%rd7, %r1, 8;
	add.s64 	%rd8, %rd4, %rd7;
	ld.global.f64 	%fd1, [%rd8];
	mul.wide.s32 	%rd9, %r1, 4;
	add.s64 	%rd10, %rd5, %rd9;
	ld.global.u32 	%r6, [%rd10];
	mul.wide.s32 	%rd11, %r6, 8;
	add.s64 	%rd12, %rd6, %rd11;
	st.global.f64 	[%rd12], %fd1;
$L__BB9_2:
	ret;

}
	// .globl	_Z14scatter_kernelIiiEvT0_PKS0_PKT_PS3_
.visible .entry _Z14scatter_kernelIiiEvT0_PKS0_PKT_PS3_(
	.param .u32 _Z14scatter_kernelIiiEvT0_PKS0_PKT_PS3__param_0,
	.param .u64 .ptr .align 1 _Z14scatter_kernelIiiEvT0_PKS0_PKT_PS3__param_1,
	.param .u64 .ptr .align 1 _Z14scatter_kernelIiiEvT0_PKS0_PKT_PS3__param_2,
	.param .u64 .ptr .align 1 _Z14scatter_kernelIiiEvT0_PKS0_PKT_PS3__param_3
)
{
	.reg .pred 	%p<2>;
	.reg .b32 	%r<8>;
	.reg .b64 	%rd<12>;

	ld.param.u32 	%r2, [_Z14scatter_kernelIiiEvT0_PKS0_PKT_PS3__param_0];
	ld.param.u64 	%rd1, [_Z14scatter_kernelIiiEvT0_PKS0_PKT_PS3__param_1];
	ld.param.u64 	%rd2, [_Z14scatter_kernelIiiEvT0_PKS0_PKT_PS3__param_2];
	ld.param.u64 	%rd3, [_Z14scatter_kernelIiiEvT0_PKS0_PKT_PS3__param_3];
	mov.u32 	%r3, %ntid.x;
	mov.u32 	%r4, %ctaid.x;
	mov.u32 	%r5, %tid.x;
	mad.lo.s32 	%r1, %r3, %r4, %r5;
	setp.ge.s32 	%p1, %r1, %r2;
	@%p1 bra 	$L__BB10_2;
	cvta.to.global.u64 	%rd4, %rd2;
	cvta.to.global.u64 	%rd5, %rd1;
	cvta.to.global.u64 	%rd6, %rd3;
	mul.wide.s32 	%rd7, %r1, 4;
	add.s64 	%rd8, %rd4, %rd7;
	ld.global.u32 	%r6, [%rd8];
	add.s64 	%rd9, %rd5, %rd7;
	ld.global.u32 	%r7, [%rd9];
	mul.wide.s32 	%rd10, %r7, 4;
	add.s64 	%rd11, %rd6, %rd10;
	st.global.u32 	[%rd11], %r6;
$L__BB10_2:
	ret;

}
	// .globl	_Z14scatter_kernelIliEvT0_PKS0_PKT_PS3_
.visible .entry _Z14scatter_kernelIliEvT0_PKS0_PKT_PS3_(
	.param .u32 _Z14scatter_kernelIliEvT0_PKS0_PKT_PS3__param_0,
	.param .u64 .ptr .align 1 _Z14scatter_kernelIliEvT0_PKS0_PKT_PS3__param_1,
	.param .u64 .ptr .align 1 _Z14scatter_kernelIliEvT0_PKS0_PKT_PS3__param_2,
	.param .u64 .ptr .align 1 _Z14scatter_kernelIliEvT0_PKS0_PKT_PS3__param_3
)
{
	.reg .pred 	%p<2>;
	.reg .b32 	%r<7>;
	.reg .b64 	%rd<14>;

	ld.param.u32 	%r2, [_Z14scatter_kernelIliEvT0_PKS0_PKT_PS3__param_0];
	ld.param.u64 	%rd1, [_Z14scatter_kernelIliEvT0_PKS0_PKT_PS3__param_1];
	ld.param.u64 	%rd2, [_Z14scatter_kernelIliEvT0_PKS0_PKT_PS3__param_2];
	ld.param.u64 	%rd3, [_Z14scatter_kernelIliEvT0_PKS0_PKT_PS3__param_3];
	mov.u32 	%r3, %ntid.x;
	mov.u32 	%r4, %ctaid.x;
	mov.u32 	%r5, %tid.x;
	mad.lo.s32 	%r1, %r3, %r4, %r5;
	setp.ge.s32 	%p1, %r1, %r2;
	@%p1 bra 	$L__BB11_2;
	cvta.to.global.u64 	%rd4, %rd2;
	cvta.to.global.u64 	%rd5, %rd1;
	cvta.to.global.u64 	%rd6, %rd3;
	mul.wide.s32 	%rd7, %r1, 8;
	add.s64 	%rd8, %rd4, %rd7;
	ld.global.u64 	%rd9, [%rd8];
	mul.wide.s32 	%rd10, %r1, 4;
	add.s64 	%rd11, %rd5, %rd10;
	ld.global.u32 	%r6, [%rd11];
	mul.wide.s32 	%rd12, %r6, 8;
	add.s64 	%rd13, %rd6, %rd12;
	st.global.u64 	[%rd13], %rd9;
$L__BB11_2:
	ret;

}
	// .globl	_Z14scatter_kernelIflEvT0_PKS0_PKT_PS3_
.visible .entry _Z14scatter_kernelIflEvT0_PKS0_PKT_PS3_(
	.param .u64 _Z14scatter_kernelIflEvT0_PKS0_PKT_PS3__param_0,
	.param .u64 .ptr .align 1 _Z14scatter_kernelIflEvT0_PKS0_PKT_PS3__param_1,
	.param .u64 .ptr .align 1 _Z14scatter_kernelIflEvT0_PKS0_PKT_PS3__param_2,
	.param .u64 .ptr .align 1 _Z14scatter_kernelIflEvT0_PKS0_PKT_PS3__param_3
)
{
	.reg .pred 	%p<2>;
	.reg .b32 	%r<5>;
	.reg .b32 	%f<2>;
	.reg .b64 	%rd<16>;

	ld.param.u64 	%rd5, [_Z14scatter_kernelIflEvT0_PKS0_PKT_PS3__param_0];
	ld.param.u64 	%rd2, [_Z14scatter_kernelIflEvT0_PKS0_PKT_PS3__param_1];
	ld.param.u64 	%rd3, [_Z14scatter_kernelIflEvT0_PKS0_PKT_PS3__param_2];
	ld.param.u64 	%rd4, [_Z14scatter_kernelIflEvT0_PKS0_PKT_PS3__param_3];
	mov.u32 	%r1, %ntid.x;
	mov.u32 	%r2, %ctaid.x;
	mov.u32 	%r3, %tid.x;
	mad.lo.s32 	%r4, %r1, %r2, %r3;
	cvt.s64.s32 	%rd1, %r4;
	setp.le.s64 	%p1, %rd5, %rd1;
	@%p1 bra 	$L__BB12_2;
	cvta.to.global.u64 	%rd6, %rd3;
	cvta.to.global.u64 	%rd7, %rd2;
	cvta.to.global.u64 	%rd8, %rd4;
	shl.b64 	%rd9, %rd1, 2;
	add.s64 	%rd10, %rd6, %rd9;
	ld.global.f32 	%f1, [%rd10];
	shl.b64 	%rd11, %rd1, 3;
	add.s64 	%rd12, %rd7, %rd11;
	ld.global.u64 	%rd13, [%rd12];
	shl.b64 	%rd14, %rd13, 2;
	add.s64 	%rd15, %rd8, %rd14;
	st.global.f32 	[%rd15], %f1;
$L__BB12_2:
	ret;

}
	// .globl	_Z14scatter_kernelIdlEvT0_PKS0_PKT_PS3_
.visible .entry _Z14scatter_kernelIdlEvT0_PKS0_PKT_PS3_(
	.param .u64 _Z14scatter_kernelIdlEvT0_PKS0_PKT_PS3__param_0,
	.param .u64 .ptr .align 1 _Z14scatter_kernelIdlEvT0_PKS0_PKT_PS3__param_1,
	.param .u64 .ptr .align 1 _Z14scatter_kernelIdlEvT0_PKS0_PKT_PS3__param_2,
	.param .u64 .ptr .align 1 _Z14scatter_kernelIdlEvT0_PKS0_PKT_PS3__param_3
)
{
	.reg .pred 	%p<2>;
	.reg .b32 	%r<5>;
	.reg .b64 	%rd<15>;
	.reg .b64 	%fd<2>;

	ld.param.u64 	%rd5, [_Z14scatter_kernelIdlEvT0_PKS0_PKT_PS3__param_0];
	ld.param.u64 	%rd2, [_Z14scatter_kernelIdlEvT0_PKS0_PKT_PS3__param_1];
	ld.param.u64 	%rd3, [_Z14scatter_kernelIdlEvT0_PKS0_PKT_PS3__param_2];
	ld.param.u64 	%rd4, [_Z14scatter_kernelIdlEvT0_PKS0_PKT_PS3__param_3];
	mov.u32 	%r1, %ntid.x;
	mov.u32 	%r2, %ctaid.x;
	mov.u32 	%r3, %tid.x;
	mad.lo.s32 	%r4, %r1, %r2, %r3;
	cvt.s64.s32 	%rd1, %r4;
	setp.le.s64 	%p1, %rd5, %rd1;
	@%p1 bra 	$L__BB13_2;
	cvta.to.global.u64 	%rd6, %rd3;
	cvta.to.global.u64 	%rd7, %rd2;
	cvta.to.global.u64 	%rd8, %rd4;
	shl.b64 	%rd9, %rd1, 3;
	add.s64 	%rd10, %rd6, %rd9;
	ld.global.f64 	%fd1, [%rd10];
	add.s64 	%rd11, %rd7, %rd9;
	ld.global.u64 	%rd12, [%rd11];
	shl.b64 	%rd13, %rd12, 3;
	add.s64 	%rd14, %rd8, %rd13;
	st.global.f64 	[%rd14], %fd1;
$L__BB13_2:
	ret;

}
	// .globl	_Z14scatter_kernelIilEvT0_PKS0_PKT_PS3_
.visible .entry _Z14scatter_kernelIilEvT0_PKS0_PKT_PS3_(
	.param .u64 _Z14scatter_kernelIilEvT0_PKS0_PKT_PS3__param_0,
	.param .u64 .ptr .align 1 _Z14scatter_kernelIilEvT0_PKS0_PKT_PS3__param_1,
	.param .u64 .ptr .align 1 _Z14scatter_kernelIilEvT0_PKS0_PKT_PS3__param_2,
	.param .u64 .ptr .align 1 _Z14scatter_kernelIilEvT0_PKS0_PKT_PS3__param_3
)
{
	.reg .pred 	%p<2>;
	.reg .b32 	%r<6>;
	.reg .b64 	%rd<16>;

	ld.param.u64 	%rd5, [_Z14scatter_kernelIilEvT0_PKS0_PKT_PS3__param_0];
	ld.param.u64 	%rd2, [_Z14scatter_kernelIilEvT0_PKS0_PKT_PS3__param_1];
	ld.param.u64 	%rd3, [_Z14scatter_kernelIilEvT0_PKS0_PKT_PS3__param_2];
	ld.param.u64 	%rd4, [_Z14scatter_kernelIilEvT0_PKS0_PKT_PS3__param_3];
	mov.u32 	%r1, %ntid.x;
	mov.u32 	%r2, %ctaid.x;
	mov.u32 	%r3, %tid.x;
	mad.lo.s32 	%r4, %r1, %r2, %r3;
	cvt.s64.s32 	%rd1, %r4;
	setp.le.s64 	%p1, %rd5, %rd1;
	@%p1 bra 	$L__BB14_2;
	cvta.to.global.u64 	%rd6, %rd3;
	cvta.to.global.u64 	%rd7, %rd2;
	cvta.to.global.u64 	%rd8, %rd4;
	shl.b64 	%rd9, %rd1, 2;
	add.s64 	%rd10, %rd6, %rd9;
	ld.global.u32 	%r5, [%rd10];
	shl.b64 	%rd11, %rd1, 3;
	add.s64 	%rd12, %rd7, %rd11;
	ld.global.u64 	%rd13, [%rd12];
	shl.b64 	%rd14, %rd13, 2;
	add.s64 	%rd15, %rd8, %rd14;
	st.global.u32 	[%rd15], %r5;
$L__BB14_2:
	ret;

}
	// .globl	_Z14scatter_kernelIllEvT0_PKS0_PKT_PS3_
.visible .entry _Z14scatter_kernelIllEvT0_PKS0_PKT_PS3_(
	.param .u64 _Z14scatter_kernelIllEvT0_PKS0_PKT_PS3__param_0,
	.param .u64 .ptr .align 1 _Z14scatter_kernelIllEvT0_PKS0_PKT_PS3__param_1,
	.param .u64 .ptr .align 1 _Z14scatter_kernelIllEvT0_PKS0_PKT_PS3__param_2,
	.param .u64 .ptr .align 1 _Z14scatter_kernelIllEvT0_PKS0_PKT_PS3__param_3
)
{
	.reg .pred 	%p<2>;
	.reg .b32 	%r<5>;
	.reg .b64 	%rd<16>;

	ld.param.u64 	%rd5, [_Z14scatter_kernelIllEvT0_PKS0_PKT_PS3__param_0];
	ld.param.u64 	%rd2, [_Z14scatter_kernelIllEvT0_PKS0_PKT_PS3__param_1];
	ld.param.u64 	%rd3, [_Z14scatter_kernelIllEvT0_PKS0_PKT_PS3__param_2];
	ld.param.u64 	%rd4, [_Z14scatter_kernelIllEvT0_PKS0_PKT_PS3__param_3];
	mov.u32 	%r1, %ntid.x;
	mov.u32 	%r2, %ctaid.x;
	mov.u32 	%r3, %tid.x;
	mad.lo.s32 	%r4, %r1, %r2, %r3;
	cvt.s64.s32 	%rd1, %r4;
	setp.le.s64 	%p1, %rd5, %rd1;
	@%p1 bra 	$L__BB15_2;
	cvta.to.global.u64 	%rd6, %rd3;
	cvta.to.global.u64 	%rd7, %rd2;
	cvta.to.global.u64 	%rd8, %rd4;
	shl.b64 	%rd9, %rd1, 3;
	add.s64 	%rd10, %rd6, %rd9;
	ld.global.u64 	%rd11, [%rd10];
	add.s64 	%rd12, %rd7, %rd9;
	ld.global.u64 	%rd13, [%rd12];
	shl.b64 	%rd14, %rd13, 3;
	add.s64 	%rd15, %rd8, %rd14;
	st.global.u64 	[%rd15], %rd11;
$L__BB15_2:
	ret;

}


// ===== COMPILED SASS (sm_100) =====

	.target	sm_100

	.elftype	@"ET_EXEC"


//--------------------- .note.nv.tkinfo           --------------------------
	.section	.note.nv.tkinfo,"",@"SHT_NOTE"
	.sectionflags	@"SHF_NOTE_NV_TKINFO"
	.tkinfo
        /*0018*/ 	.word	0x00000002
        /*0030*/ 	.string	""
        /*0030*/ 	.string	"ptxas"
        /*0030*/ 	.string	"Cuda compilation tools, release 13.0, V13.0.88"
        /*0030*/ 	.string	"Build cuda_13.0.r13.0/compiler.36424714_0"
        /*0030*/ 	.string	"-arch sm_100 -m 64 "



//--------------------- .note.nv.cuinfo           --------------------------
	.section	.note.nv.cuinfo,"",@"SHT_NOTE"
	.sectionflags	@"SHF_NOTE_NV_CUINFO"
        /*0018*/ 	.short	0x0002
        /*001a*/ 	.short	0x0064
        /*001c*/ 	.short	0x0082
	.zero		2


//--------------------- .nv.info                  --------------------------
	.section	.nv.info,"",@"SHT_CUDA_INFO"
	.align	4


	//----- nvinfo : EIATTR_REGCOUNT
	.align		4
        /*0000*/ 	.byte	0x04, 0x2f
        /*0002*/ 	.short	(.L_1 - .L_0)
	.align		4
.L_0:
        /*0004*/ 	.word	index@(_Z13gather_kernelIfiEvT0_PKS0_PKT_PS3_)
        /*0008*/ 	.word	0x0000000c


	//----- nvinfo : EIATTR_FRAME_SIZE
	.align		4
.L_1:
        /*000c*/ 	.byte	0x04, 0x11
        /*000e*/ 	.short	(.L_3 - .L_2)
	.align		4
.L_2:
        /*0010*/ 	.word	index@(_Z13gather_kernelIfiEvT0_PKS0_PKT_PS3_)
        /*0014*/ 	.word	0x00000000


	//----- nvinfo : EIATTR_REGCOUNT
	.align		4
.L_3:
        /*0018*/ 	.byte	0x04, 0x2f
        /*001a*/ 	.short	(.L_5 - .L_4)
	.align		4
.L_4:
        /*001c*/ 	.word	index@(_Z13gather_kernelIdiEvT0_PKS0_PKT_PS3_)
        /*0020*/ 	.word	0x0000000c


	//----- nvinfo : EIATTR_FRAME_SIZE
	.align		4
.L_5:
        /*0024*/ 	.byte	0x04, 0x11
        /*0026*/ 	.short	(.L_7 - .L_6)
	.align		4
.L_6:
        /*0028*/ 	.word	index@(_Z13gather_kernelIdiEvT0_PKS0_PKT_PS3_)
        /*002c*/ 	.word	0x00000000


	//----- nvinfo : EIATTR_REGCOUNT
	.align		4
.L_7:
        /*0030*/ 	.byte	0x04, 0x2f
        /*0032*/ 	.short	(.L_9 - .L_8)
	.align		4
.L_8:
        /*0034*/ 	.word	index@(_Z13gather_kernelIiiEvT0_PKS0_PKT_PS3_)
        /*0038*/ 	.word	0x0000000c


	//----- nvinfo : EIATTR_FRAME_SIZE
	.align		4
.L_9:
        /*003c*/ 	.byte	0x04, 0x11
        /*003e*/ 	.short	(.L_11 - .L_10)
	.align		4
.L_10:
        /*0040*/ 	.word	index@(_Z13gather_kernelIiiEvT0_PKS0_PKT_PS3_)
        /*0044*/ 	.word	0x00000000


	//----- nvinfo : EIATTR_REGCOUNT
	.align		4
.L_11:
        /*0048*/ 	.byte	0x04, 0x2f
        /*004a*/ 	.short	(.L_13 - .L_12)
	.align		4
.L_12:
        /*004c*/ 	.word	index@(_Z13gather_kernelIliEvT0_PKS0_PKT_PS3_)
        /*0050*/ 	.word	0x0000000c


	//----- nvinfo : EIATTR_FRAME_SIZE
	.align		4
.L_13:
        /*0054*/ 	.byte	0x04, 0x11
        /*0056*/ 	.short	(.L_15 - .L_14)
	.align		4
.L_14:
        /*0058*/ 	.word	index@(_Z13gather_kernelIliEvT0_PKS0_PKT_PS3_)
        /*005c*/ 	.word	0x00000000


	//----- nvinfo : EIATTR_REGCOUNT
	.align		4
.L_15:
        /*0060*/ 	.byte	0x04, 0x2f
        /*0062*/ 	.short	(.L_17 - .L_16)
	.align		4
.L_16:
        /*0064*/ 	.word	index@(_Z13gather_kernelIflEvT0_PKS0_PKT_PS3_)
        /*0068*/ 	.word	0x0000000a


	//----- nvinfo : EIATTR_FRAME_SIZE
	.align		4
.L_17:
        /*006c*/ 	.byte	0x04, 0x11
        /*006e*/ 	.short	(.L_19 - .L_18)
	.align		4
.L_18:
        /*0070*/ 	.word	index@(_Z13gather_kernelIflEvT0_PKS0_PKT_PS3_)
        /*0074*/ 	.word	0x00000000


	//----- nvinfo : EIATTR_REGCOUNT
	.align		4
.L_19:
        /*0078*/ 	.byte	0x04, 0x2f
        /*007a*/ 	.short	(.L_21 - .L_20)
	.align		4
.L_20:
        /*007c*/ 	.word	index@(_Z13gather_kernelIdlEvT0_PKS0_PKT_PS3_)
        /*0080*/ 	.word	0x0000000c


	//----- nvinfo : EIATTR_FRAME_SIZE
	.align		4
.L_21:
        /*0084*/ 	.byte	0x04, 0x11
        /*0086*/ 	.short	(.L_23 - .L_22)
	.align		4
.L_22:
        /*0088*/ 	.word	index@(_Z13gather_kernelIdlEvT0_PKS0_PKT_PS3_)
        /*008c*/ 	.word	0x00000000


	//----- nvinfo : EIATTR_REGCOUNT
	.align		4
.L_23:
        /*0090*/ 	.byte	0x04, 0x2f
        /*0092*/ 	.short	(.L_25 - .L_24)
	.align		4
.L_24:
        /*0094*/ 	.word	index@(_Z13gather_kernelIilEvT0_PKS0_PKT_PS3_)
        /*0098*/ 	.word	0x0000000a


	//----- nvinfo : EIATTR_FRAME_SIZE
	.align		4
.L_25:
        /*009c*/ 	.byte	0x04, 0x11
        /*009e*/ 	.short	(.L_27 - .L_26)
	.align		4
.L_26:
        /*00a0*/ 	.word	index@(_Z13gather_kernelIilEvT0_PKS0_PKT_PS3_)
        /*00a4*/ 	.word	0x00000000


	//----- nvinfo : EIATTR_REGCOUNT
	.align		4
.L_27:
        /*00a8*/ 	.byte	0x04, 0x2f
        /*00aa*/ 	.short	(.L_29 - .L_28)
	.align		4
.L_28:
        /*00ac*/ 	.word	index@(_Z13gather_kernelIllEvT0_PKS0_PKT_PS3_)
        /*00b0*/ 	.word	0x0000000c


	//----- nvinfo : EIATTR_FRAME_SIZE
	.align		4
.L_29:
        /*00b4*/ 	.byte	0x04, 0x11
        /*00b6*/ 	.short	(.L_31 - .L_30)
	.align		4
.L_30:
        /*00b8*/ 	.word	index@(_Z13gather_kernelIllEvT0_PKS0_PKT_PS3_)
        /*00bc*/ 	.word	0x00000000


	//----- nvinfo : EIATTR_REGCOUNT
	.align		4
.L_31:
        /*00c0*/ 	.byte	0x04, 0x2f
        /*00c2*/ 	.short	(.L_33 - .L_32)
	.align		4
.L_32:
        /*00c4*/ 	.word	index@(_Z14scatter_kernelIfiEvT0_PKS0_PKT_PS3_)
        /*00c8*/ 	.word	0x0000000a


	//----- nvinfo : EIATTR_FRAME_SIZE
	.align		4
.L_33:
        /*00cc*/ 	.byte	0x04, 0x11
        /*00ce*/ 	.short	(.L_35 - .L_34)
	.align		4
.L_34:
        /*00d0*/ 	.word	index@(_Z14scatter_kernelIfiEvT0_PKS0_PKT_PS3_)
        /*00d4*/ 	.word	0x00000000


	//----- nvinfo : EIATTR_REGCOUNT
	.align		4
.L_35:
        /*00d8*/ 	.byte	0x04, 0x2f
        /*00da*/ 	.short	(.L_37 - .L_36)
	.align		4
.L_36:
        /*00dc*/ 	.word	index@(_Z14scatter_kernelIdiEvT0_PKS0_PKT_PS3_)
        /*00e0*/ 	.word	0x0000000a


	//----- nvinfo : EIATTR_FRAME_SIZE
	.align		4
.L_37:
        /*00e4*/ 	.byte	0x04, 0x11
        /*00e6*/ 	.short	(.L_39 - .L_38)
	.align		4
.L_38:
        /*00e8*/ 	.word	index@(_Z14scatter_kernelIdiEvT0_PKS0_PKT_PS3_)
        /*00ec*/ 	.word	0x00000000


	//----- nvinfo : EIATTR_REGCOUNT
	.align		4
.L_39:
        /*00f0*/ 	.byte	0x04, 0x2f
        /*00f2*/ 	.short	(.L_41 - .L_40)
	.align		4
.L_40:
        /*00f4*/ 	.word	index@(_Z14scatter_kernelIiiEvT0_PKS0_PKT_PS3_)
        /*00f8*/ 	.word	0x0000000a


	//----- nvinfo : EIATTR_FRAME_SIZE
	.align		4
.L_41:
        /*00fc*/ 	.byte	0x04, 0x11
        /*00fe*/ 	.short	(.L_43 - .L_42)
	.align		4
.L_42:
        /*0100*/ 	.word	index@(_Z14scatter_kernelIiiEvT0_PKS0_PKT_PS3_)
        /*0104*/ 	.word	0x00000000


	//----- nvinfo : EIATTR_REGCOUNT
	.align		4
.L_43:
        /*0108*/ 	.byte	0x04, 0x2f
        /*010a*/ 	.short	(.L_45 - .L_44)
	.align		4
.L_44:
        /*010c*/ 	.word	index@(_Z14scatter_kernelIliEvT0_PKS0_PKT_PS3_)
        /*0110*/ 	.word	0x0000000a


	//----- nvinfo : EIATTR_FRAME_SIZE
	.align		4
.L_45:
        /*0114*/ 	.byte	0x04, 0x11
        /*0116*/ 	.short	(.L_47 - .L_46)
	.align		4
.L_46:
        /*0118*/ 	.word	index@(_Z14scatter_kernelIliEvT0_PKS0_PKT_PS3_)
        /*011c*/ 	.word	0x00000000


	//----- nvinfo : EIATTR_REGCOUNT
	.align		4
.L_47:
        /*0120*/ 	.byte	0x04, 0x2f
        /*0122*/ 	.short	(.L_49 - .L_48)
	.align		4
.L_48:
        /*0124*/ 	.word	index@(_Z14scatter_kernelIflEvT0_PKS0_PKT_PS3_)
        /*0128*/ 	.word	0x0000000a


	//----- nvinfo : EIATTR_FRAME_SIZE
	.align		4
.L_49:
        /*012c*/ 	.byte	0x04, 0x11
        /*012e*/ 	.short	(.L_51 - .L_50)
	.align		4
.L_50:
        /*0130*/ 	.word	index@(_Z14scatter_kernelIflEvT0_PKS0_PKT_PS3_)
        /*0134*/ 	.word	0x00000000


	//----- nvinfo : EIATTR_REGCOUNT
	.align		4
.L_51:
        /*0138*/ 	.byte	0x04, 0x2f
        /*013a*/ 	.short	(.L_53 - .L_52)
	.align		4
.L_52:
        /*013c*/ 	.word	index@(_Z14scatter_kernelIdlEvT0_PKS0_PKT_PS3_)
        /*0140*/ 	.word	0x0000000a


	//----- nvinfo : EIATTR_FRAME_SIZE
	.align		4
.L_53:
        /*0144*/ 	.byte	0x04, 0x11
        /*0146*/ 	.short	(.L_55 - .L_54)
	.align		4
.L_54:
        /*0148*/ 	.word	index@(_Z14scatter_kernelIdlEvT0_PKS0_PKT_PS3_)
        /*014c*/ 	.word	0x00000000


	//----- nvinfo : EIATTR_REGCOUNT
	.align		4
.L_55:
        /*0150*/ 	.byte	0x04, 0x2f
        /*0152*/ 	.short	(.L_57 - .L_56)
	.align		4
.L_56:
        /*0154*/ 	.word	index@(_Z14scatter_kernelIilEvT0_PKS0_PKT_PS3_)
        /*0158*/ 	.word	0x0000000a


	//----- nvinfo : EIATTR_FRAME_SIZE
	.align		4
.L_57:
        /*015c*/ 	.byte	0x04, 0x11
        /*015e*/ 	.short	(.L_59 - .L_58)
	.align		4
.L_58:
        /*0160*/ 	.word	index@(_Z14scatter_kernelIilEvT0_PKS0_PKT_PS3_)
        /*0164*/ 	.word	0x00000000


	//----- nvinfo : EIATTR_REGCOUNT
	.align		4
.L_59:
        /*0168*/ 	.byte	0x04, 0x2f
        /*016a*/ 	.short	(.L_61 - .L_60)
	.align		4
.L_60:
        /*016c*/ 	.word	index@(_Z14scatter_kernelIllEvT0_PKS0_PKT_PS3_)
        /*0170*/ 	.word	0x0000000a


	//----- nvinfo : EIATTR_FRAME_SIZE
	.align		4
.L_61:
        /*0174*/ 	.byte	0x04, 0x11
        /*0176*/ 	.short	(.L_63 - .L_62)
	.align		4
.L_62:
        /*0178*/ 	.word	index@(_Z14scatter_kernelIllEvT0_PKS0_PKT_PS3_)
        /*017c*/ 	.word	0x00000000


	//----- nvinfo : EIATTR_MIN_STACK_SIZE
	.align		4
.L_63:
        /*0180*/ 	.byte	0x04, 0x12
        /*0182*/ 	.short	(.L_65 - .L_64)
	.align		4
.L_64:
        /*0184*/ 	.word	index@(_Z14scatter_kernelIllEvT0_PKS0_PKT_PS3_)
        /*0188*/ 	.word	0x00000000


	//----- nvinfo : EIATTR_MIN_STACK_SIZE
	.align		4
.L_65:
        /*018c*/ 	.byte	0x04, 0x12
        /*018e*/ 	.short	(.L_67 - .L_66)
	.align		4
.L_66:
        /*0190*/ 	.word	index@(_Z14scatter_kernelIilEvT0_PKS0_PKT_PS3_)
        /*0194*/ 	.word	0x00000000


	//----- nvinfo : EIATTR_MIN_STACK_SIZE
	.align		4
.L_67:
        /*0198*/ 	.byte	0x04, 0x12
        /*019a*/ 	.short	(.L_69 - .L_68)
	.align		4
.L_68:
        /*019c*/ 	.word	index@(_Z14scatter_kernelIdlEvT0_PKS0_PKT_PS3_)
        /*01a0*/ 	.word	0x00000000


	//----- nvinfo : EIATTR_MIN_STACK_SIZE
	.align		4
.L_69:
        /*01a4*/ 	.byte	0x04, 0x12
        /*01a6*/ 	.short	(.L_71 - .L_70)
	.align		4
.L_70:
        /*01a8*/ 	.word	index@(_Z14scatter_kernelIflEvT0_PKS0_PKT_PS3_)
        /*01ac*/ 	.word	0x00000000


	//----- nvinfo : EIATTR_MIN_STACK_SIZE
	.align		4
.L_71:
        /*01b0*/ 	.byte	0x04, 0x12
        /*01b2*/ 	.short	(.L_73 - .L_72)
	.align		4
.L_72:
        /*01b4*/ 	.word	index@(_Z14scatter_kernelIliEvT0_PKS0_PKT_PS3_)
        /*01b8*/ 	.word	0x00000000


	//----- nvinfo : EIATTR_MIN_STACK_SIZE
	.align		4
.L_73:
        /*01bc*/ 	.byte	0x04, 0x12
        /*01be*/ 	.short	(.L_75 - .L_74)
	.align		4
.L_74:
        /*01c0*/ 	.word	index@(_Z14scatter_kernelIiiEvT0_PKS0_PKT_PS3_)
        /*01c4*/ 	.word	0x00000000


	//----- nvinfo : EIATTR_MIN_STACK_SIZE
	.align		4
.L_75:
        /*01c8*/ 	.byte	0x04, 0x12
        /*01ca*/ 	.short	(.L_77 - .L_76)
	.align		4
.L_76:
        /*01cc*/ 	.word	index@(_Z14scatter_kernelIdiEvT0_PKS0_PKT_PS3_)
        /*01d0*/ 	.word	0x00000000


	//----- nvinfo : EIATTR_MIN_STACK_SIZE
	.align		4
.L_77:
        /*01d4*/ 	.byte	0x04, 0x12
        /*01d6*/ 	.short	(.L_79 - .L_78)
	.align		4
.L_78:
        /*01d8*/ 	.word	index@(_Z14scatter_kernelIfiEvT0_PKS0_PKT_PS3_)
        /*01dc*/ 	.word	0x00000000


	//----- nvinfo : EIATTR_MIN_STACK_SIZE
	.align		4
.L_79:
        /*01e0*/ 	.byte	0x04, 0x12
        /*01e2*/ 	.short	(.L_81 - .L_80)
	.align		4
.L_80:
        /*01e4*/ 	.word	index@(_Z13gather_kernelIllEvT0_PKS0_PKT_PS3_)
        /*01e8*/ 	.word	0x00000000


	//----- nvinfo : EIATTR_MIN_STACK_SIZE
	.align		4
.L_81:
        /*01ec*/ 	.byte	0x04, 0x12
        /*01ee*/ 	.short	(.L_83 - .L_82)
	.align		4
.L_82:
        /*01f0*/ 	.word	index@(_Z13gather_kernelIilEvT0_PKS0_PKT_PS3_)
        /*01f4*/ 	.word	0x00000000


	//----- nvinfo : EIATTR_MIN_STACK_SIZE
	.align		4
.L_83:
        /*01f8*/ 	.byte	0x04, 0x12
        /*01fa*/ 	.short	(.L_85 - .L_84)
	.align		4
.L_84:
        /*01fc*/ 	.word	index@(_Z13gather_kernelIdlEvT0_PKS0_PKT_PS3_)
        /*0200*/ 	.word	0x00000000


	//----- nvinfo : EIATTR_MIN_STACK_SIZE
	.align		4
.L_85:
        /*0204*/ 	.byte	0x04, 0x12
        /*0206*/ 	.short	(.L_87 - .L_86)
	.align		4
.L_86:
        /*0208*/ 	.word	index@(_Z13gather_kernelIflEvT0_PKS0_PKT_PS3_)
        /*020c*/ 	.word	0x00000000


	//----- nvinfo : EIATTR_MIN_STACK_SIZE
	.align		4
.L_87:
        /*0210*/ 	.byte	0x04, 0x12
        /*0212*/ 	.short	(.L_89 - .L_88)
	.align		4
.L_88:
        /*0214*/ 	.word	index@(_Z13gather_kernelIliEvT0_PKS0_PKT_PS3_)
        /*0218*/ 	.word	0x00000000


	//----- nvinfo : EIATTR_MIN_STACK_SIZE
	.align		4
.L_89:
        /*021c*/ 	.byte	0x04, 0x12
        /*021e*/ 	.short	(.L_91 - .L_90)
	.align		4
.L_90:
        /*0220*/ 	.word	index@(_Z13gather_kernelIiiEvT0_PKS0_PKT_PS3_)
        /*0224*/ 	.word	0x00000000


	//----- nvinfo : EIATTR_MIN_STACK_SIZE
	.align		4
.L_91:
        /*0228*/ 	.byte	0x04, 0x12
        /*022a*/ 	.short	(.L_93 - .L_92)
	.align		4
.L_92:
        /*022c*/ 	.word	index@(_Z13gather_kernelIdiEvT0_PKS0_PKT_PS3_)
        /*0230*/ 	.word	0x00000000


	//----- nvinfo : EIATTR_MIN_STACK_SIZE
	.align		4
.L_93:
        /*0234*/ 	.byte	0x04, 0x12
        /*0236*/ 	.short	(.L_95 - .L_94)
	.align		4
.L_94:
        /*0238*/ 	.word	index@(_Z13gather_kernelIfiEvT0_PKS0_PKT_PS3_)
        /*023c*/ 	.word	0x00000000
.L_95:


//--------------------- .nv.compat                --------------------------
	.section	.nv.compat,"",@"SHT_CUDA_COMPAT_INFO"
	.align	4
        /*0000*/ 	.byte	0x02, 0x09, 0x00, 0x00, 0x02, 0x02, 0x01, 0x00, 0x02, 0x05, 0x05, 0x00, 0x03, 0x07, 0x01, 0x01
        /*0010*/ 	.byte	0x02, 0x03, 0x00, 0x00, 0x02, 0x06, 0x01, 0x00, 0x04, 0x0b, 0x08, 0x00, 0x09, 0x00, 0x00, 0x00
        /*0020*/ 	.byte	0x00, 0x00, 0x00, 0x00


//--------------------- .nv.info._Z14scatter_kernelIllEvT0_PKS0_PKT_PS3_ --------------------------
	.section	.nv.info._Z14scatter_kernelIllEvT0_PKS0_PKT_PS3_,"",@"SHT_CUDA_INFO"
	.sectionflags	@""
	.align	4


	//----- nvinfo : EIATTR_CUDA_API_VERSION
	.align		4
        /*0000*/ 	.byte	0x04, 0x37
        /*0002*/ 	.short	(.L_97 - .L_96)
.L_96:
        /*0004*/ 	.word	0x00000082


	//----- nvinfo : EIATTR_KPARAM_INFO
	.align		4
.L_97:
        /*0008*/ 	.byte	0x04, 0x17
        /*000a*/ 	.short	(.L_99 - .L_98)
.L_98:
        /*000c*/ 	.word	0x00000000
        /*0010*/ 	.short	0x0003
        /*0012*/ 	.short	0x0018
        /*0014*/ 	.byte	0x00, 0xf5, 0x21, 0x00


	//----- nvinfo : EIATTR_KPARAM_INFO
	.align		4
.L_99:
        /*0018*/ 	.byte	0x04, 0x17
        /*001a*/ 	.short	(.L_101 - .L_100)
.L_100:
        /*001c*/ 	.word	0x00000000
        /*0020*/ 	.short	0x0002
        /*0022*/ 	.short	0x0010
        /*0024*/ 	.byte	0x00, 0xf5, 0x21, 0x00


	//----- nvinfo : EIATTR_KPARAM_INFO
	.align		4
.L_101:
        /*0028*/ 	.byte	0x04, 0x17
        /*002a*/ 	.short	(.L_103 - .L_102)
.L_102:
        /*002c*/ 	.word	0x00000000
        /*0030*/ 	.short	0x0001
        /*0032*/ 	.short	0x0008
        /*0034*/ 	.byte	0x00, 0xf5, 0x21, 0x00


	//----- nvinfo : EIATTR_KPARAM_INFO
	.align		4
.L_103:
        /*0038*/ 	.byte	0x04, 0x17
        /*003a*/ 	.short	(.L_105 - .L_104)
.L_104:
        /*003c*/ 	.word	0x00000000
        /*0040*/ 	.short	0x0000
        /*0042*/ 	.short	0x0000
        /*0044*/ 	.byte	0x00, 0xf0, 0x21, 0x00


	//----- nvinfo : EIATTR_SPARSE_MMA_MASK
	.align		4
.L_105:
        /*0048*/ 	.byte	0x03, 0x50
        /*004a*/ 	.short	0x0000


	//----- nvinfo : EIATTR_MAXREG_COUNT
	.align		4
        /*004c*/ 	.byte	0x03, 0x1b
        /*004e*/ 	.short	0x00ff


	//----- nvinfo : EIATTR_MERCURY_ISA_VERSION
	.align		4
        /*0050*/ 	.byte	0x03, 0x5f
        /*0052*/ 	.short	0x0101


	//----- nvinfo : EIATTR_VRC_CTA_INIT_COUNT
	.align		4
        /*0054*/ 	.byte	0x02, 0x4a
	.zero		1
	.zero		1


	//----- nvinfo : EIATTR_EXIT_INSTR_OFFSETS
	.align		4
        /*0058*/ 	.byte	0x04, 0x1c
        /*005a*/ 	.short	(.L_107 - .L_106)


	//   ....[0]....
.L_106:
        /*005c*/ 	.word	0x00000090


	//   ....[1]....
        /*0060*/ 	.word	0x00000180


	//----- nvinfo : EIATTR_CBANK_PARAM_SIZE
	.align		4
.L_107:
        /*0064*/ 	.byte	0x03, 0x19
        /*0066*/ 	.short	0x0020


	//----- nvinfo : EIATTR_PARAM_CBANK
	.align		4
        /*0068*/ 	.byte	0x04, 0x0a
        /*006a*/ 	.short	(.L_109 - .L_108)
	.align		4
.L_108:
        /*006c*/ 	.word	index@(.nv.constant0._Z14scatter_kernelIllEvT0_PKS0_PKT_PS3_)
        /*0070*/ 	.short	0x0380
        /*0072*/ 	.short	0x0020


	//----- nvinfo : EIATTR_SW_WAR
	.align		4
.L_109:
        /*0074*/ 	.byte	0x04, 0x36
        /*0076*/ 	.short	(.L_111 - .L_110)
.L_110:
        /*0078*/ 	.word	0x00000008
.L_111:


//--------------------- .nv.info._Z14scatter_kernelIilEvT0_PKS0_PKT_PS3_ --------------------------
	.section	.nv.info._Z14scatter_kernelIilEvT0_PKS0_PKT_PS3_,"",@"SHT_CUDA_INFO"
	.sectionflags	@""
	.align	4


	//----- nvinfo : EIATTR_CUDA_API_VERSION
	.align		4
        /*0000*/ 	.byte	0x04, 0x37
        /*0002*/ 	.short	(.L_113 - .L_112)
.L_112:
        /*0004*/ 	.word	0x00000082


	//----- nvinfo : EIATTR_KPARAM_INFO
	.align		4
.L_113:
        /*0008*/ 	.byte	0x04, 0x17
        /*000a*/ 	.short	(.L_115 - .L_114)
.L_114:
        /*000c*/ 	.word	0x00000000
        /*0010*/ 	.short	0x0003
        /*0012*/ 	.short	0x0018
        /*0014*/ 	.byte	0x00, 0xf5, 0x21, 0x00


	//----- nvinfo : EIATTR_KPARAM_INFO
	.align		4
.L_115:
        /*0018*/ 	.byte	0x04, 0x17
        /*001a*/ 	.short	(.L_117 - .L_116)
.L_116:
        /*001c*/ 	.word	0x00000000
        /*0020*/ 	.short	0x0002
        /*0022*/ 	.short	0x0010
        /*0024*/ 	.byte	0x00, 0xf5, 0x21, 0x00


	//----- nvinfo : EIATTR_KPARAM_INFO
	.align		4
.L_117:
        /*0028*/ 	.byte	0x04, 0x17
        /*002a*/ 	.short	(.L_119 - .L_118)
.L_118:
        /*002c*/ 	.word	0x00000000
        /*0030*/ 	.short	0x0001
        /*0032*/ 	.short	0x0008
        /*0034*/ 	.byte	0x00, 0xf5, 0x21, 0x00


	//----- nvinfo : EIATTR_KPARAM_INFO
	.align		4
.L_119:
        /*0038*/ 	.byte	0x04, 0x17
        /*003a*/ 	.short	(.L_121 - .L_120)
.L_120:
        /*003c*/ 	.word	0x00000000
        /*0040*/ 	.short	0x0000
        /*0042*/ 	.short	0x0000
        /*0044*/ 	.byte	0x00, 0xf0, 0x21, 0x00


	//----- nvinfo : EIATTR_SPARSE_MMA_MASK
	.align		4
.L_121:
        /*0048*/ 	.byte	0x03, 0x50
        /*004a*/ 	.short	0x0000


	//----- nvinfo : EIATTR_MAXREG_COUNT
	.align		4
        /*004c*/ 	.byte	0x03, 0x1b
        /*004e*/ 	.short	0x00ff


	//----- nvinfo : EIATTR_MERCURY_ISA_VERSION
	.align		4
        /*0050*/ 	.byte	0x03, 0x5f
        /*0052*/ 	.short	0x0101


	//----- nvinfo : EIATTR_VRC_CTA_INIT_COUNT
	.align		4
        /*0054*/ 	.byte	0x02, 0x4a
	.zero		1
	.zero		1


	//----- nvinfo : EIATTR_EXIT_INSTR_OFFSETS
	.align		4
        /*0058*/ 	.byte	0x04, 0x1c
        /*005a*/ 	.short	(.L_123 - .L_122)


	//   ....[0]....
.L_122:
        /*005c*/ 	.word	0x00000090


	//   ....[1]....
        /*0060*/ 	.word	0x00000160


	//----- nvinfo : EIATTR_CBANK_PARAM_SIZE
	.align		4
.L_123:
        /*0064*/ 	.byte	0x03, 0x19
        /*0066*/ 	.short	0x0020


	//----- nvinfo : EIATTR_PARAM_CBANK
	.align		4
        /*0068*/ 	.byte	0x04, 0x0a
        /*006a*/ 	.short	(.L_125 - .L_124)
	.align		4
.L_124:
        /*006c*/ 	.word	index@(.nv.constant0._Z14scatter_kernelIilEvT0_PKS0_PKT_PS3_)
        /*0070*/ 	.short	0x0380
        /*0072*/ 	.short	0x0020


	//----- nvinfo : EIATTR_SW_WAR
	.align		4
.L_125:
        /*0074*/ 	.byte	0x04, 0x36
        /*0076*/ 	.short	(.L_127 - .L_126)
.L_126:
        /*0078*/ 	.word	0x00000008
.L_127:


//--------------------- .nv.info._Z14scatter_kernelIdlEvT0_PKS0_PKT_PS3_ --------------------------
	.section	.nv.info._Z14scatter_kernelIdlEvT0_PKS0_PKT_PS3_,"",@"SHT_CUDA_INFO"
	.sectionflags	@""
	.align	4


	//----- nvinfo : EIATTR_CUDA_API_VERSION
	.align		4
        /*0000*/ 	.byte	0x04, 0x37
        /*0002*/ 	.short	(.L_129 - .L_128)
.L_128:
        /*0004*/ 	.word	0x00000082


	//----- nvinfo : EIATTR_KPARAM_INFO
	.align		4
.L_129:
        /*0008*/ 	.byte	0x04, 0x17
        /*000a*/ 	.short	(.L_131 - .L_130)
.L_130:
        /*000c*/ 	.word	0x00000000
        /*0010*/ 	.short	0x0003
        /*0012*/ 	.short	0x0018
        /*0014*/ 	.byte	0x00, 0xf5, 0x21, 0x00


	//----- nvinfo : EIATTR_KPARAM_INFO
	.align		4
.L_131:
        /*0018*/ 	.byte	0x04, 0x17
        /*001a*/ 	.short	(.L_133 - .L_132)
.L_132:
        /*001c*/ 	.word	0x00000000
        /*0020*/ 	.short	0x0002
        /*0022*/ 	.short	0x0010
        /*0024*/ 	.byte	0x00, 0xf5, 0x21, 0x00


	//----- nvinfo : EIATTR_KPARAM_INFO
	.align		4
.L_133:
        /*0028*/ 	.byte	0x04, 0x17
        /*002a*/ 	.short	(.L_135 - .L_134)
.L_134:
        /*002c*/ 	.word	0x00000000
        /*0030*/ 	.short	0x0001
        /*0032*/ 	.short	0x0008
        /*0034*/ 	.byte	0x00, 0xf5, 0x21, 0x00


	//----- nvinfo : EIATTR_KPARAM_INFO
	.align		4
.L_135:
        /*0038*/ 	.byte	0x04, 0x17
        /*003a*/ 	.short	(.L_137 - .L_136)
.L_136:
        /*003c*/ 	.word	0x00000000
        /*0040*/ 	.short	0x0000
        /*0042*/ 	.short	0x0000
        /*0044*/ 	.byte	0x00, 0xf0, 0x21, 0x00


	//----- nvinfo : EIATTR_SPARSE_MMA_MASK
	.align		4
.L_137:
        /*0048*/ 	.byte	0x03, 0x50
        /*004a*/ 	.short	0x0000


	//----- nvinfo : EIATTR_MAXREG_COUNT
	.align		4
        /*004c*/ 	.byte	0x03, 0x1b
        /*004e*/ 	.short	0x00ff


	//----- nvinfo : EIATTR_MERCURY_ISA_VERSION
	.align		4
        /*0050*/ 	.byte	0x03, 0x5f
        /*0052*/ 	.short	0x0101


	//----- nvinfo : EIATTR_VRC_CTA_INIT_COUNT
	.align		4
        /*0054*/ 	.byte	0x02, 0x4a
	.zero		1
	.zero		1


	//----- nvinfo : EIATTR_EXIT_INSTR_OFFSETS
	.align		4
        /*0058*/ 	.byte	0x04, 0x1c
        /*005a*/ 	.short	(.L_139 - .L_138)


	//   ....[0]....
.L_138:
        /*005c*/ 	.word	0x00000090


	//   ....[1]....
        /*0060*/ 	.word	0x00000180


	//----- nvinfo : EIATTR_CBANK_PARAM_SIZE
	.align		4
.L_139:
        /*0064*/ 	.byte	0x03, 0x19
        /*0066*/ 	.short	0x0020


	//----- nvinfo : EIATTR_PARAM_CBANK
	.align		4
        /*0068*/ 	.byte	0x04, 0x0a
        /*006a*/ 	.short	(.L_141 - .L_140)
	.align		4
.L_140:
        /*006c*/ 	.word	index@(.nv.constant0._Z14scatter_kernelIdlEvT0_PKS0_PKT_PS3_)
        /*0070*/ 	.short	0x0380
        /*0072*/ 	.short	0x0020


	//----- nvinfo : EIATTR_SW_WAR
	.align		4
.L_141:
        /*0074*/ 	.byte	0x04, 0x36
        /*0076*/ 	.short	(.L_143 - .L_142)
.L_142:
        /*0078*/ 	.word	0x00000008
.L_143:


//--------------------- .nv.info._Z14scatter_kernelIflEvT0_PKS0_PKT_PS3_ --------------------------
	.section	.nv.info._Z14scatter_kernelIflEvT0_PKS0_PKT_PS3_,"",@"SHT_CUDA_INFO"
	.sectionflags	@""
	.align	4


	//----- nvinfo : EIATTR_CUDA_API_VERSION
	.align		4
        /*0000*/ 	.byte	0x04, 0x37
        /*0002*/ 	.short	(.L_145 - .L_144)
.L_144:
        /*0004*/ 	.word	0x00000082


	//----- nvinfo : EIATTR_KPARAM_INFO
	.align		4
.L_145:
        /*0008*/ 	.byte	0x04, 0x17
        /*000a*/ 	.short	(.L_147 - .L_146)
.L_146:
        /*000c*/ 	.word	0x00000000
        /*0010*/ 	.short	0x0003
        /*0012*/ 	.short	0x0018
        /*0014*/ 	.byte	0x00, 0xf5, 0x21, 0x00


	//----- nvinfo : EIATTR_KPARAM_INFO
	.align		4
.L_147:
        /*0018*/ 	.byte	0x04, 0x17
        /*001a*/ 	.short	(.L_149 - .L_148)
.L_148:
        /*001c*/ 	.word	0x00000000
        /*0020*/ 	.short	0x0002
        /*0022*/ 	.short	0x0010
        /*0024*/ 	.byte	0x00, 0xf5, 0x21, 0x00


	//----- nvinfo : EIATTR_KPARAM_INFO
	.align		4
.L_149:
        /*0028*/ 	.byte	0x04, 0x17
        /*002a*/ 	.short	(.L_151 - .L_150)
.L_150:
        /*002c*/ 	.word	0x00000000
        /*0030*/ 	.short	0x0001
        /*0032*/ 	.short	0x0008
        /*0034*/ 	.byte	0x00, 0xf5, 0x21, 0x00


	//----- nvinfo : EIATTR_KPARAM_INFO
	.align		4
.L_151:
        /*0038*/ 	.byte	0x04, 0x17
        /*003a*/ 	.short	(.L_153 - .L_152)
.L_152:
        /*003c*/ 	.word	0x00000000
        /*0040*/ 	.short	0x0000
        /*0042*/ 	.short	0x0000
        /*0044*/ 	.byte	0x00, 0xf0, 0x21, 0x00


	//----- nvinfo : EIATTR_SPARSE_MMA_MASK
	.align		4
.L_153:
        /*0048*/ 	.byte	0x03, 0x50
        /*004a*/ 	.short	0x0000


	//----- nvinfo : EIATTR_MAXREG_COUNT
	.align		4
        /*004c*/ 	.byte	0x03, 0x1b
        /*004e*/ 	.short	0x00ff


	//----- nvinfo : EIATTR_MERCURY_ISA_VERSION
	.align		4
        /*0050*/ 	.byte	0x03, 0x5f
        /*0052*/ 	.short	0x0101


	//----- nvinfo : EIATTR_VRC_CTA_INIT_COUNT
	.align		4
        /*0054*/ 	.byte	0x02, 0x4a
	.zero		1
	.zero		1


	//----- nvinfo : EIATTR_EXIT_INSTR_OFFSETS
	.align		4
        /*0058*/ 	.byte	0x04, 0x1c
        /*005a*/ 	.short	(.L_155 - .L_154)


	//   ....[0]....
.L_154:
        /*005c*/ 	.word	0x00000090


	//   ....[1]....
        /*0060*/ 	.word	0x00000160


	//----- nvinfo : EIATTR_CBANK_PARAM_SIZE
	.align		4
.L_155:
        /*0064*/ 	.byte	0x03, 0x19
        /*0066*/ 	.short	0x0020


	//----- nvinfo : EIATTR_PARAM_CBANK
	.align		4
        /*0068*/ 	.byte	0x04, 0x0a
        /*006a*/ 	.short	(.L_157 - .L_156)
	.align		4
.L_156:
        /*006c*/ 	.word	index@(.nv.constant0._Z14scatter_kernelIflEvT0_PKS0_PKT_PS3_)
        /*0070*/ 	.short	0x0380
        /*0072*/ 	.short	0x0020


	//----- nvinfo : EIATTR_SW_WAR
	.align		4
.L_157:
        /*0074*/ 	.byte	0x04, 0x36
        /*0076*/ 	.short	(.L_159 - .L_158)
.L_158:
        /*0078*/ 	.word	0x00000008
.L_159:


//--------------------- .nv.info._Z14scatter_kernelIliEvT0_PKS0_PKT_PS3_ --------------------------
	.section	.nv.info._Z14scatter_kernelIliEvT0_PKS0_PKT_PS3_,"",@"SHT_CUDA_INFO"
	.sectionflags	@""
	.align	4


	//----- nvinfo : EIATTR_CUDA_API_VERSION
	.align		4
        /*0000*/ 	.byte	0x04, 0x37
        /*0002*/ 	.short	(.L_161 - .L_160)
.L_160:
        /*0004*/ 	.word	0x00000082


	//----- nvinfo : EIATTR_KPARAM_INFO
	.align		4
.L_161:
        /*0008*/ 	.byte	0x04, 0x17
        /*000a*/ 	.short	(.L_163 - .L_162)
.L_162:
        /*000c*/ 	.word	0x00000000
        /*0010*/ 	.short	0x0003
        /*0012*/ 	.short	0x0018
        /*0014*/ 	.byte	0x00, 0xf5, 0x21, 0x00


	//----- nvinfo : EIATTR_KPARAM_INFO
	.align		4
.L_163:
        /*0018*/ 	.byte	0x04, 0x17
        /*001a*/ 	.short	(.L_165 - .L_164)
.L_164:
        /*001c*/ 	.word	0x00000000
        /*0020*/ 	.short	0x0002
        /*0022*/ 	.short	0x0010
        /*0024*/ 	.byte	0x00, 0xf5, 0x21, 0x00


	//----- nvinfo : EIATTR_KPARAM_INFO
	.align		4
.L_165:
        /*0028*/ 	.byte	0x04, 0x17
        /*002a*/ 	.short	(.L_167 - .L_166)
.L_166:
        /*002c*/ 	.word	0x00000000
        /*0030*/ 	.short	0x0001
        /*0032*/ 	.short	0x0008
        /*0034*/ 	.byte	0x00, 0xf5, 0x21, 0x00


	//----- nvinfo : EIATTR_KPARAM_INFO
	.align		4
.L_167:
        /*0038*/ 	.byte	0x04, 0x17
        /*003a*/ 	.short	(.L_169 - .L_168)
.L_168:
        /*003c*/ 	.word	0x00000000
        /*0040*/ 	.short	0x0000
        /*0042*/ 	.short	0x0000
        /*0044*/ 	.byte	0x00, 0xf0, 0x11, 0x00


	//----- nvinfo : EIATTR_SPARSE_MMA_MASK
	.align		4
.L_169:
        /*0048*/ 	.byte	0x03, 0x50
        /*004a*/ 	.short	0x0000


	//----- nvinfo : EIATTR_MAXREG_COUNT
	.align		4
        /*004c*/ 	.byte	0x03, 0x1b
        /*004e*/ 	.short	0x00ff


	//----- nvinfo : EIATTR_MERCURY_ISA_VERSION
	.align		4
        /*0050*/ 	.byte	0x03, 0x5f
        /*0052*/ 	.short	0x0101


	//----- nvinfo : EIATTR_VRC_CTA_INIT_COUNT
	.align		4
        /*0054*/ 	.byte	0x02, 0x4a
	.zero		1
	.zero		1


	//----- nvinfo : EIATTR_EXIT_INSTR_OFFSETS
	.align		4
        /*0058*/ 	.byte	0x04, 0x1c
        /*005a*/ 	.short	(.L_171 - .L_170)


	//   ....[0]....
.L_170:
        /*005c*/ 	.word	0x00000070


	//   ....[1]....
        /*0060*/ 	.word	0x00000120


	//----- nvinfo : EIATTR_CBANK_PARAM_SIZE
	.align		4
.L_171:
        /*0064*/ 	.byte	0x03, 0x19
        /*0066*/ 	.short	0x0020


	//----- nvinfo : EIATTR_PARAM_CBANK
	.align		4
        /*0068*/ 	.byte	0x04, 0x0a
        /*006a*/ 	.short	(.L_173 - .L_172)
	.align		4
.L_172:
        /*006c*/ 	.word	index@(.nv.constant0._Z14scatter_kernelIliEvT0_PKS0_PKT_PS3_)
        /*0070*/ 	.short	0x0380
        /*0072*/ 	.short	0x0020


	//----- nvinfo : EIATTR_SW_WAR
	.align		4
.L_173:
        /*0074*/ 	.byte	0x04, 0x36
        /*0076*/ 	.short	(.L_175 - .L_174)
.L_174:
        /*0078*/ 	.word	0x00000008
.L_175:


//--------------------- .nv.info._Z14scatter_kernelIiiEvT0_PKS0_PKT_PS3_ --------------------------
	.section	.nv.info._Z14scatter_kernelIiiEvT0_PKS0_PKT_PS3_,"",@"SHT_CUDA_INFO"
	.sectionflags	@""
	.align	4


	//----- nvinfo : EIATTR_CUDA_API_VERSION
	.align		4
        /*0000*/ 	.byte	0x04, 0x37
        /*0002*/ 	.short	(.L_177 - .L_176)
.L_176:
        /*0004*/ 	.word	0x00000082


	//----- nvinfo : EIATTR_KPARAM_INFO
	.align		4
.L_177:
        /*0008*/ 	.byte	0x04, 0x17
        /*000a*/ 	.short	(.L_179 - .L_178)
.L_178:
        /*000c*/ 	.word	0x00000000
        /*0010*/ 	.short	0x0003
        /*0012*/ 	.short	0x0018
        /*0014*/ 	.byte	0x00, 0xf5, 0x21, 0x00


	//----- nvinfo : EIATTR_KPARAM_INFO
	.align		4
.L_179:
        /*0018*/ 	.byte	0x04, 0x17
        /*001a*/ 	.short	(.L_181 - .L_180)
.L_180:
        /*001c*/ 	.word	0x00000000
        /*0020*/ 	.short	0x0002
        /*0022*/ 	.short	0x0010
        /*0024*/ 	.byte	0x00, 0xf5, 0x21, 0x00


	//----- nvinfo : EIATTR_KPARAM_INFO
	.align		4
.L_181:
        /*0028*/ 	.byte	0x04, 0x17
        /*002a*/ 	.short	(.L_183 - .L_182)
.L_182:
        /*002c*/ 	.word	0x00000000
        /*0030*/ 	.short	0x0001
        /*0032*/ 	.short	0x0008
        /*0034*/ 	.byte	0x00, 0xf5, 0x21, 0x00


	//----- nvinfo : EIATTR_KPARAM_INFO
	.align		4
.L_183:
        /*0038*/ 	.byte	0x04, 0x17
        /*003a*/ 	.short	(.L_185 - .L_184)
.L_184:
        /*003c*/ 	.word	0x00000000
        /*0040*/ 	.short	0x0000
        /*0042*/ 	.short	0x0000
        /*0044*/ 	.byte	0x00, 0xf0, 0x11, 0x00


	//----- nvinfo : EIATTR_SPARSE_MMA_MASK
	.align		4
.L_185:
        /*0048*/ 	.byte	0x03, 0x50
        /*004a*/ 	.short	0x0000


	//----- nvinfo : EIATTR_MAXREG_COUNT
	.align		4
        /*004c*/ 	.byte	0x03, 0x1b
        /*004e*/ 	.short	0x00ff


	//----- nvinfo : EIATTR_MERCURY_ISA_VERSION
	.align		4
        /*0050*/ 	.byte	0x03, 0x5f
        /*0052*/ 	.short	0x0101


	//----- nvinfo : EIATTR_VRC_CTA_INIT_COUNT
	.align		4
        /*0054*/ 	.byte	0x02, 0x4a
	.zero		1
	.zero		1


	//----- nvinfo : EIATTR_EXIT_INSTR_OFFSETS
	.align		4
        /*0058*/ 	.byte	0x04, 0x1c
        /*005a*/ 	.short	(.L_187 - .L_186)


	//   ....[0]....
.L_186:
        /*005c*/ 	.word	0x00000070


	//   ....[1]....
        /*0060*/ 	.word	0x00000120


	//----- nvinfo : EIATTR_CBANK_PARAM_SIZE
	.align		4
.L_187:
        /*0064*/ 	.byte	0x03, 0x19
        /*0066*/ 	.short	0x0020


	//----- nvinfo : EIATTR_PARAM_CBANK
	.align		4
        /*0068*/ 	.byte	0x04, 0x0a
        /*006a*/ 	.short	(.L_189 - .L_188)
	.align		4
.L_188:
        /*006c*/ 	.word	index@(.nv.constant0._Z14scatter_kernelIiiEvT0_PKS0_PKT_PS3_)
        /*0070*/ 	.short	0x0380
        /*0072*/ 	.short	0x0020


	//----- nvinfo : EIATTR_SW_WAR
	.align		4
.L_189:
        /*0074*/ 	.byte	0x04, 0x36
        /*0076*/ 	.short	(.L_191 - .L_190)
.L_190:
        /*0078*/ 	.word	0x00000008
.L_191:


//--------------------- .nv.info._Z14scatter_kernelIdiEvT0_PKS0_PKT_PS3_ --------------------------
	.section	.nv.info._Z14scatter_kernelIdiEvT0_PKS0_PKT_PS3_,"",@"SHT_CUDA_INFO"
	.sectionflags	@""
	.align	4


	//----- nvinfo : EIATTR_CUDA_API_VERSION
	.align		4
        /*0000*/ 	.byte	0x04, 0x37
        /*0002*/ 	.short	(.L_193 - .L_192)
.L_192:
        /*0004*/ 	.word	0x00000082


	//----- nvinfo : EIATTR_KPARAM_INFO
	.align		4
.L_193:
        /*0008*/ 	.byte	0x04, 0x17
        /*000a*/ 	.short	(.L_195 - .L_194)
.L_194:
        /*000c*/ 	.word	0x00000000
        /*0010*/ 	.short	0x0003
        /*0012*/ 	.short	0x0018
        /*0014*/ 	.byte	0x00, 0xf5, 0x21, 0x00


	//----- nvinfo : EIATTR_KPARAM_INFO
	.align		4
.L_195:
        /*0018*/ 	.byte	0x04, 0x17
        /*001a*/ 	.short	(.L_197 - .L_196)
.L_196:
        /*001c*/ 	.word	0x00000000
        /*0020*/ 	.short	0x0002
        /*0022*/ 	.short	0x0010
        /*0024*/ 	.byte	0x00, 0xf5, 0x21, 0x00


	//----- nvinfo : EIATTR_KPARAM_INFO
	.align		4
.L_197:
        /*0028*/ 	.byte	0x04, 0x17
        /*002a*/ 	.short	(.L_199 - .L_198)
.L_198:
        /*002c*/ 	.word	0x00000000
        /*0030*/ 	.short	0x0001
        /*0032*/ 	.short	0x0008
        /*0034*/ 	.byte	0x00, 0xf5, 0x21, 0x00


	//----- nvinfo : EIATTR_KPARAM_INFO
	.align		4
.L_199:
        /*0038*/ 	.byte	0x04, 0x17
        /*003a*/ 	.short	(.L_201 - .L_200)
.L_200:
        /*003c*/ 	.word	0x00000000
        /*0040*/ 	.short	0x0000
        /*0042*/ 	.short	0x0000
        /*0044*/ 	.byte	0x00, 0xf0, 0x11, 0x00


	//----- nvinfo : EIATTR_SPARSE_MMA_MASK
	.align		4
.L_201:
        /*0048*/ 	.byte	0x03, 0x50
        /*004a*/ 	.short	0x0000


	//----- nvinfo : EIATTR_MAXREG_COUNT
	.align		4
        /*004c*/ 	.byte	0x03, 0x1b
        /*004e*/ 	.short	0x00ff


	//----- nvinfo : EIATTR_MERCURY_ISA_VERSION
	.align		4
        /*0050*/ 	.byte	0x03, 0x5f
        /*0052*/ 	.short	0x0101


	//----- nvinfo : EIATTR_VRC_CTA_INIT_COUNT
	.align		4
        /*0054*/ 	.byte	0x02, 0x4a
	.zero		1
	.zero		1


	//----- nvinfo : EIATTR_EXIT_INSTR_OFFSETS
	.align		4
        /*0058*/ 	.byte	0x04, 0x1c
        /*005a*/ 	.short	(.L_203 - .L_202)


	//   ....[0]....
.L_202:
        /*005c*/ 	.word	0x00000070


	//   ....[1]....
        /*0060*/ 	.word	0x00000120


	//----- nvinfo : EIATTR_CBANK_PARAM_SIZE
	.align		4
.L_203:
        /*0064*/ 	.byte	0x03, 0x19
        /*0066*/ 	.short	0x0020


	//----- nvinfo : EIATTR_PARAM_CBANK
	.align		4
        /*0068*/ 	.byte	0x04, 0x0a
        /*006a*/ 	.short	(.L_205 - .L_204)
	.align		4
.L_204:
        /*006c*/ 	.word	index@(.nv.constant0._Z14scatter_kernelIdiEvT0_PKS0_PKT_PS3_)
        /*0070*/ 	.short	0x0380
        /*0072*/ 	.short	0x0020


	//----- nvinfo : EIATTR_SW_WAR
	.align		4
.L_205:
        /*0074*/ 	.byte	0x04, 0x36
        /*0076*/ 	.short	(.L_207 - .L_206)
.L_206:
        /*0078*/ 	.word	0x00000008
.L_207:


//--------------------- .nv.info._Z14scatter_kernelIfiEvT0_PKS0_PKT_PS3_ --------------------------
	.section	.nv.info._Z14scatter_kernelIfiEvT0_PKS0_PKT_PS3_,"",@"SHT_CUDA_INFO"
	.sectionflags	@""
	.align	4


	//----- nvinfo : EIATTR_CUDA_API_VERSION
	.align		4
        /*0000*/ 	.byte	0x04, 0x37
        /*0002*/ 	.short	(.L_209 - .L_208)
.L_208:
        /*0004*/ 	.word	0x00000082


	//----- nvinfo : EIATTR_KPARAM_INFO
	.align		4
.L_209:
        /*0008*/ 	.byte	0x04, 0x17
        /*000a*/ 	.short	(.L_211 - .L_210)
.L_210:
        /*000c*/ 	.word	0x00000000
        /*0010*/ 	.short	0x0003
        /*0012*/ 	.short	0x0018
        /*0014*/ 	.byte	0x00, 0xf5, 0x21, 0x00


	//----- nvinfo : EIATTR_KPARAM_INFO
	.align		4
.L_211:
        /*0018*/ 	.byte	0x04, 0x17
        /*001a*/ 	.short	(.L_213 - .L_212)
.L_212:
        /*001c*/ 	.word	0x00000000
        /*0020*/ 	.short	0x0002
        /*0022*/ 	.short	0x0010
        /*0024*/ 	.byte	0x00, 0xf5, 0x21, 0x00


	//----- nvinfo : EIATTR_KPARAM_INFO
	.align		4
.L_213:
        /*0028*/ 	.byte	0x04, 0x17
        /*002a*/ 	.short	(.L_215 - .L_214)
.L_214:
        /*002c*/ 	.word	0x00000000
        /*0030*/ 	.short	0x0001
        /*0032*/ 	.short	0x0008
        /*0034*/ 	.byte	0x00, 0xf5, 0x21, 0x00


	//----- nvinfo : EIATTR_KPARAM_INFO
	.align		4
.L_215:
        /*0038*/ 	.byte	0x04, 0x17
        /*003a*/ 	.short	(.L_217 - .L_216)
.L_216:
        /*003c*/ 	.word	0x00000000
        /*0040*/ 	.short	0x0000
        /*0042*/ 	.short	0x0000
        /*0044*/ 	.byte	0x00, 0xf0, 0x11, 0x00


	//----- nvinfo : EIATTR_SPARSE_MMA_MASK
	.align		4
.L_217:
        /*0048*/ 	.byte	0x03, 0x50
        /*004a*/ 	.short	0x0000


	//----- nvinfo : EIATTR_MAXREG_COUNT
	.align		4
        /*004c*/ 	.byte	0x03, 0x1b
        /*004e*/ 	.short	0x00ff


	//----- nvinfo : EIATTR_MERCURY_ISA_VERSION
	.align		4
        /*0050*/ 	.byte	0x03, 0x5f
        /*0052*/ 	.short	0x0101


	//----- nvinfo : EIATTR_VRC_CTA_INIT_COUNT
	.align		4
        /*0054*/ 	.byte	0x02, 0x4a
	.zero		1
	.zero		1


	//----- nvinfo : EIATTR_EXIT_INSTR_OFFSETS
	.align		4
        /*0058*/ 	.byte	0x04, 0x1c
        /*005a*/ 	.short	(.L_219 - .L_218)


	//   ....[0]....
.L_218:
        /*005c*/ 	.word	0x00000070


	//   ....[1]....
        /*0060*/ 	.word	0x00000120


	//----- nvinfo : EIATTR_CBANK_PARAM_SIZE
	.align		4
.L_219:
        /*0064*/ 	.byte	0x03, 0x19
        /*0066*/ 	.short	0x0020


	//----- nvinfo : EIATTR_PARAM_CBANK
	.align		4
        /*0068*/ 	.byte	0x04, 0x0a
        /*006a*/ 	.short	(.L_221 - .L_220)
	.align		4
.L_220:
        /*006c*/ 	.word	index@(.nv.constant0._Z14scatter_kernelIfiEvT0_PKS0_PKT_PS3_)
        /*0070*/ 	.short	0x0380
        /*0072*/ 	.short	0x0020


	//----- nvinfo : EIATTR_SW_WAR
	.align		4
.L_221:
        /*0074*/ 	.byte	0x04, 0x36
        /*0076*/ 	.short	(.L_223 - .L_222)
.L_222:
        /*0078*/ 	.word	0x00000008
.L_223:


//--------------------- .nv.info._Z13gather_kernelIllEvT0_PKS0_PKT_PS3_ --------------------------
	.section	.nv.info._Z13gather_kernelIllEvT0_PKS0_PKT_PS3_,"",@"SHT_CUDA_INFO"
	.sectionflags	@""
	.align	4


	//----- nvinfo : EIATTR_CUDA_API_VERSION
	.align		4
        /*0000*/ 	.byte	0x04, 0x37
        /*0002*/ 	.short	(.L_225 - .L_224)
.L_224:
        /*0004*/ 	.word	0x00000082


	//----- nvinfo : EIATTR_KPARAM_INFO
	.align		4
.L_225:
        /*0008*/ 	.byte	0x04, 0x17
        /*000a*/ 	.short	(.L_227 - .L_226)
.L_226:
        /*000c*/ 	.word	0x00000000
        /*0010*/ 	.short	0x0003
        /*0012*/ 	.short	0x0018
        /*0014*/ 	.byte	0x00, 0xf5, 0x21, 0x00


	//----- nvinfo : EIATTR_KPARAM_INFO
	.align		4
.L_227:
        /*0018*/ 	.byte	0x04, 0x17
        /*001a*/ 	.short	(.L_229 - .L_228)
.L_228:
        /*001c*/ 	.word	0x00000000
        /*0020*/ 	.short	0x0002
        /*0022*/ 	.short	0x0010
        /*0024*/ 	.byte	0x00, 0xf5, 0x21, 0x00


	//----- nvinfo : EIATTR_KPARAM_INFO
	.align		4
.L_229:
        /*0028*/ 	.byte	0x04, 0x17
        /*002a*/ 	.short	(.L_231 - .L_230)
.L_230:
        /*002c*/ 	.word	0x00000000
        /*0030*/ 	.short	0x0001
        /*0032*/ 	.short	0x0008
        /*0034*/ 	.byte	0x00, 0xf5, 0x21, 0x00


	//----- nvinfo : EIATTR_KPARAM_INFO
	.align		4
.L_231:
        /*0038*/ 	.byte	0x04, 0x17
        /*003a*/ 	.short	(.L_233 - .L_232)
.L_232:
        /*003c*/ 	.word	0x00000000
        /*0040*/ 	.short	0x0000
        /*0042*/ 	.short	0x0000
        /*0044*/ 	.byte	0x00, 0xf0, 0x21, 0x00


	//----- nvinfo : EIATTR_SPARSE_MMA_MASK
	.align		4
.L_233:
        /*0048*/ 	.byte	0x03, 0x50
        /*004a*/ 	.short	0x0000


	//----- nvinfo : EIATTR_MAXREG_COUNT
	.align		4
        /*004c*/ 	.byte	0x03, 0x1b
        /*004e*/ 	.short	0x00ff


	//----- nvinfo : EIATTR_MERCURY_ISA_VERSION
	.align		4
        /*0050*/ 	.byte	0x03, 0x5f
        /*0052*/ 	.short	0x0101


	//----- nvinfo : EIATTR_VRC_CTA_INIT_COUNT
	.align		4
        /*0054*/ 	.byte	0x02, 0x4a
	.zero		1
	.zero		1


	//----- nvinfo : EIATTR_EXIT_INSTR_OFFSETS
	.align		4
        /*0058*/ 	.byte	0x04, 0x1c
        /*005a*/ 	.short	(.L_235 - .L_234)


	//   ....[0]....
.L_234:
        /*005c*/ 	.word	0x00000090


	//   ....[1]....
        /*0060*/ 	.word	0x00000180


	//----- nvinfo : EIATTR_CBANK_PARAM_SIZE
	.align		4
.L_235:
        /*0064*/ 	.byte	0x03, 0x19
        /*0066*/ 	.short	0x0020


	//----- nvinfo : EIATTR_PARAM_CBANK
	.align		4
        /*0068*/ 	.byte	0x04, 0x0a
        /*006a*/ 	.short	(.L_237 - .L_236)
	.align		4
.L_236:
        /*006c*/ 	.word	index@(.nv.constant0._Z13gather_kernelIllEvT0_PKS0_PKT_PS3_)
        /*0070*/ 	.short	0x0380
        /*0072*/ 	.short	0x0020


	//----- nvinfo : EIATTR_SW_WAR
	.align		4
.L_237:
        /*0074*/ 	.byte	0x04, 0x36
        /*0076*/ 	.short	(.L_239 - .L_238)
.L_238:
        /*0078*/ 	.word	0x00000008
.L_239:


//--------------------- .nv.info._Z13gather_kernelIilEvT0_PKS0_PKT_PS3_ --------------------------
	.section	.nv.info._Z13gather_kernelIilEvT0_PKS0_PKT_PS3_,"",@"SHT_CUDA_INFO"
	.sectionflags	@""
	.align	4


	//----- nvinfo : EIATTR_CUDA_API_VERSION
	.align		4
        /*0000*/ 	.byte	0x04, 0x37
        /*0002*/ 	.short	(.L_241 - .L_240)
.L_240:
        /*0004*/ 	.word	0x00000082


	//----- nvinfo : EIATTR_KPARAM_INFO
	.align		4
.L_241:
        /*0008*/ 	.byte	0x04, 0x17
        /*000a*/ 	.short	(.L_243 - .L_242)
.L_242:
        /*000c*/ 	.word	0x00000000
        /*0010*/ 	.short	0x0003
        /*0012*/ 	.short	0x0018
        /*0014*/ 	.byte	0x00, 0xf5, 0x21, 0x00


	//----- nvinfo : EIATTR_KPARAM_INFO
	.align		4
.L_243:
        /*0018*/ 	.byte	0x04, 0x17
        /*001a*/ 	.short	(.L_245 - .L_244)
.L_244:
        /*001c*/ 	.word	0x00000000
        /*0020*/ 	.short	0x0002
        /*0022*/ 	.short	0x0010
        /*0024*/ 	.byte	0x00, 0xf5, 0x21, 0x00


	//----- nvinfo : EIATTR_KPARAM_INFO
	.align		4
.L_245:
        /*0028*/ 	.byte	0x04, 0x17
        /*002a*/ 	.short	(.L_247 - .L_246)
.L_246:
        /*002c*/ 	.word	0x00000000
        /*0030*/ 	.short	0x0001
        /*0032*/ 	.short	0x0008
        /*0034*/ 	.byte	0x00, 0xf5, 0x21, 0x00


	//----- nvinfo : EIATTR_KPARAM_INFO
	.align		4
.L_247:
        /*0038*/ 	.byte	0x04, 0x17
        /*003a*/ 	.short	(.L_249 - .L_248)
.L_248:
        /*003c*/ 	.word	0x00000000
        /*0040*/ 	.short	0x0000
        /*0042*/ 	.short	0x0000
        /*0044*/ 	.byte	0x00, 0xf0, 0x21, 0x00


	//----- nvinfo : EIATTR_SPARSE_MMA_MASK
	.align		4
.L_249:
        /*0048*/ 	.byte	0x03, 0x50
        /*004a*/ 	.short	0x0000


	//----- nvinfo : EIATTR_MAXREG_COUNT
	.align		4
        /*004c*/ 	.byte	0x03, 0x1b
        /*004e*/ 	.short	0x00ff


	//----- nvinfo : EIATTR_MERCURY_ISA_VERSION
	.align		4
        /*0050*/ 	.byte	0x03, 0x5f
        /*0052*/ 	.short	0x0101


	//----- nvinfo : EIATTR_VRC_CTA_INIT_COUNT
	.align		4
        /*0054*/ 	.byte	0x02, 0x4a
	.zero		1
	.zero		1


	//----- nvinfo : EIATTR_EXIT_INSTR_OFFSETS
	.align		4
        /*0058*/ 	.byte	0x04, 0x1c
        /*005a*/ 	.short	(.L_251 - .L_250)


	//   ....[0]....
.L_250:
        /*005c*/ 	.word	0x00000090


	//   ....[1]....
        /*0060*/ 	.word	0x00000160


	//----- nvinfo : EIATTR_CBANK_PARAM_SIZE
	.align		4
.L_251:
        /*0064*/ 	.byte	0x03, 0x19
        /*0066*/ 	.short	0x0020


	//----- nvinfo : EIATTR_PARAM_CBANK
	.align		4
        /*0068*/ 	.byte	0x04, 0x0a
        /*006a*/ 	.short	(.L_253 - .L_252)
	.align		4
.L_252:
        /*006c*/ 	.word	index@(.nv.constant0._Z13gather_kernelIilEvT0_PKS0_PKT_PS3_)
        /*0070*/ 	.short	0x0380
        /*0072*/ 	.short	0x0020


	//----- nvinfo : EIATTR_SW_WAR
	.align		4
.L_253:
        /*0074*/ 	.byte	0x04, 0x36
        /*0076*/ 	.short	(.L_255 - .L_254)
.L_254:
        /*0078*/ 	.word	0x00000008
.L_255:


//--------------------- .nv.info._Z13gather_kernelIdlEvT0_PKS0_PKT_PS3_ --------------------------
	.section	.nv.info._Z13gather_kernelIdlEvT0_PKS0_PKT_PS3_,"",@"SHT_CUDA_INFO"
	.sectionflags	@""
	.align	4


	//----- nvinfo : EIATTR_CUDA_API_VERSION
	.align		4
        /*0000*/ 	.byte	0x04, 0x37
        /*0002*/ 	.short	(.L_257 - .L_256)
.L_256:
        /*0004*/ 	.word	0x00000082


	//----- nvinfo : EIATTR_KPARAM_INFO
	.align		4
.L_257:
        /*0008*/ 	.byte	0x04, 0x17
        /*000a*/ 	.short	(.L_259 - .L_258)
.L_258:
        /*000c*/ 	.word	0x00000000
        /*0010*/ 	.short	0x0003
        /*0012*/ 	.short	0x0018
        /*0014*/ 	.byte	0x00, 0xf5, 0x21, 0x00


	//----- nvinfo : EIATTR_KPARAM_INFO
	.align		4
.L_259:
        /*0018*/ 	.byte	0x04, 0x17
        /*001a*/ 	.short	(.L_261 - .L_260)
.L_260:
        /*001c*/ 	.word	0x00000000
        /*0020*/ 	.short	0x0002
        /*0022*/ 	.short	0x0010
        /*0024*/ 	.byte	0x00, 0xf5, 0x21, 0x00


	//----- nvinfo : EIATTR_KPARAM_INFO
	.align		4
.L_261:
        /*0028*/ 	.byte	0x04, 0x17
        /*002a*/ 	.short	(.L_263 - .L_262)
.L_262:
        /*002c*/ 	.word	0x00000000
        /*0030*/ 	.short	0x0001
        /*0032*/ 	.short	0x0008
        /*0034*/ 	.byte	0x00, 0xf5, 0x21, 0x00


	//----- nvinfo : EIATTR_KPARAM_INFO
	.align		4
.L_263:
        /*0038*/ 	.byte	0x04, 0x17
        /*003a*/ 	.short	(.L_265 - .L_264)
.L_264:
        /*003c*/ 	.word	0x00000000
        /*0040*/ 	.short	0x0000
        /*0042*/ 	.short	0x0000
        /*0044*/ 	.byte	0x00, 0xf0, 0x21, 0x00


	//----- nvinfo : EIATTR_SPARSE_MMA_MASK
	.align		4
.L_265:
        /*0048*/ 	.byte	0x03, 0x50
        /*004a*/ 	.short	0x0000


	//----- nvinfo : EIATTR_MAXREG_COUNT
	.align		4
        /*004c*/ 	.byte	0x03, 0x1b
        /*004e*/ 	.short	0x00ff


	//----- nvinfo : EIATTR_MERCURY_ISA_VERSION
	.align		4
        /*0050*/ 	.byte	0x03, 0x5f
        /*0052*/ 	.short	0x0101


	//----- nvinfo : EIATTR_VRC_CTA_INIT_COUNT
	.align		4
        /*0054*/ 	.byte	0x02, 0x4a
	.zero		1
	.zero		1


	//----- nvinfo : EIATTR_EXIT_INSTR_OFFSETS
	.align		4
        /*0058*/ 	.byte	0x04, 0x1c
        /*005a*/ 	.short	(.L_267 - .L_266)


	//   ....[0]....
.L_266:
        /*005c*/ 	.word	0x00000090


	//   ....[1]....
        /*0060*/ 	.word	0x00000180


	//----- nvinfo : EIATTR_CBANK_PARAM_SIZE
	.align		4
.L_267:
        /*0064*/ 	.byte	0x03, 0x19
        /*0066*/ 	.short	0x0020


	//----- nvinfo : EIATTR_PARAM_CBANK
	.align		4
        /*0068*/ 	.byte	0x04, 0x0a
        /*006a*/ 	.short	(.L_269 - .L_268)
	.align		4
.L_268:
        /*006c*/ 	.word	index@(.nv.constant0._Z13gather_kernelIdlEvT0_PKS0_PKT_PS3_)
        /*0070*/ 	.short	0x0380
        /*0072*/ 	.short	0x0020


	//----- nvinfo : EIATTR_SW_WAR
	.align		4
.L_269:
        /*0074*/ 	.byte	0x04, 0x36
        /*0076*/ 	.short	(.L_271 - .L_270)
.L_270:
        /*0078*/ 	.word	0x00000008
.L_271:


//--------------------- .nv.info._Z13gather_kernelIflEvT0_PKS0_PKT_PS3_ --------------------------
	.section	.nv.info._Z13gather_kernelIflEvT0_PKS0_PKT_PS3_,"",@"SHT_CUDA_INFO"
	.sectionflags	@""
	.align	4


	//----- nvinfo : EIATTR_CUDA_API_VERSION
	.align		4
        /*0000*/ 	.byte	0x04, 0x37
        /*0002*/ 	.short	(.L_273 - .L_272)
.L_272:
        /*0004*/ 	.word	0x00000082


	//----- nvinfo : EIATTR_KPARAM_INFO
	.align		4
.L_273:
        /*0008*/ 	.byte	0x04, 0x17
        /*000a*/ 	.short	(.L_275 - .L_274)
.L_274:
        /*000c*/ 	.word	0x00000000
        /*0010*/ 	.short	0x0003
        /*0012*/ 	.short	0x0018
        /*0014*/ 	.byte	0x00, 0xf5, 0x21, 0x00


	//----- nvinfo : EIATTR_KPARAM_INFO
	.align		4
.L_275:
        /*0018*/ 	.byte	0x04, 0x17
        /*001a*/ 	.short	(.L_277 - .L_276)
.L_276:
        /*001c*/ 	.word	0x00000000
        /*0020*/ 	.short	0x0002
        /*0022*/ 	.short	0x0010
        /*0024*/ 	.byte	0x00, 0xf5, 0x21, 0x00


	//----- nvinfo : EIATTR_KPARAM_INFO
	.align		4
.L_277:
        /*0028*/ 	.byte	0x04, 0x17
        /*002a*/ 	.short	(.L_279 - .L_278)
.L_278:
        /*002c*/ 	.word	0x00000000
        /*0030*/ 	.short	0x0001
        /*0032*/ 	.short	0x0008
        /*0034*/ 	.byte	0x00, 0xf5, 0x21, 0x00


	//----- nvinfo : EIATTR_KPARAM_INFO
	.align		4
.L_279:
        /*0038*/ 	.byte	0x04, 0x17
        /*003a*/ 	.short	(.L_281 - .L_280)
.L_280:
        /*003c*/ 	.word	0x00000000
        /*0040*/ 	.short	0x0000
        /*0042*/ 	.short	0x0000
        /*0044*/ 	.byte	0x00, 0xf0, 0x21, 0x00


	//----- nvinfo : EIATTR_SPARSE_MMA_MASK
	.align		4
.L_281:
        /*0048*/ 	.byte	0x03, 0x50
        /*004a*/ 	.short	0x0000


	//----- nvinfo : EIATTR_MAXREG_COUNT
	.align		4
        /*004c*/ 	.byte	0x03, 0x1b
        /*004e*/ 	.short	0x00ff


	//----- nvinfo : EIATTR_MERCURY_ISA_VERSION
	.align		4
        /*0050*/ 	.byte	0x03, 0x5f
        /*0052*/ 	.short	0x0101


	//----- nvinfo : EIATTR_VRC_CTA_INIT_COUNT
	.align		4
        /*0054*/ 	.byte	0x02, 0x4a
	.zero		1
	.zero		1


	//----- nvinfo : EIATTR_EXIT_INSTR_OFFSETS
	.align		4
        /*0058*/ 	.byte	0x04, 0x1c
        /*005a*/ 	.short	(.L_283 - .L_282)


	//   ....[0]....
.L_282:
        /*005c*/ 	.word	0x00000090


	//   ....[1]....
        /*0060*/ 	.word	0x00000160


	//----- nvinfo : EIATTR_CBANK_PARAM_SIZE
	.align		4
.L_283:
        /*0064*/ 	.byte	0x03, 0x19
        /*0066*/ 	.short	0x0020


	//----- nvinfo : EIATTR_PARAM_CBANK
	.align		4
        /*0068*/ 	.byte	0x04, 0x0a
        /*006a*/ 	.short	(.L_285 - .L_284)
	.align		4
.L_284:
        /*006c*/ 	.word	index@(.nv.constant0._Z13gather_kernelIflEvT0_PKS0_PKT_PS3_)
        /*0070*/ 	.short	0x0380
        /*0072*/ 	.short	0x0020


	//----- nvinfo : EIATTR_SW_WAR
	.align		4
.L_285:
        /*0074*/ 	.byte	0x04, 0x36
        /*0076*/ 	.short	(.L_287 - .L_286)
.L_286:
        /*0078*/ 	.word	0x00000008
.L_287:


//--------------------- .nv.info._Z13gather_kernelIliEvT0_PKS0_PKT_PS3_ --------------------------
	.section	.nv.info._Z13gather_kernelIliEvT0_PKS0_PKT_PS3_,"",@"SHT_CUDA_INFO"
	.sectionflags	@""
	.align	4


	//----- nvinfo : EIATTR_CUDA_API_VERSION
	.align		4
        /*0000*/ 	.byte	0x04, 0x37
        /*0002*/ 	.short	(.L_289 - .L_288)
.L_288:
        /*0004*/ 	.word	0x00000082


	//----- nvinfo : EIATTR_KPARAM_INFO
	.align		4
.L_289:
        /*0008*/ 	.byte	0x04, 0x17
        /*000a*/ 	.short	(.L_291 - .L_290)
.L_290:
        /*000c*/ 	.word	0x00000000
        /*0010*/ 	.short	0x0003
        /*0012*/ 	.short	0x0018
        /*0014*/ 	.byte	0x00, 0xf5, 0x21, 0x00


	//----- nvinfo : EIATTR_KPARAM_INFO
	.align		4
.L_291:
        /*0018*/ 	.byte	0x04, 0x17
        /*001a*/ 	.short	(.L_293 - .L_292)
.L_292:
        /*001c*/ 	.word	0x00000000
        /*0020*/ 	.short	0x0002
        /*0022*/ 	.short	0x0010
        /*0024*/ 	.byte	0x00, 0xf5, 0x21, 0x00


	//----- nvinfo : EIATTR_KPARAM_INFO
	.align		4
.L_293:
        /*0028*/ 	.byte	0x04, 0x17
        /*002a*/ 	.short	(.L_295 - .L_294)
.L_294:
        /*002c*/ 	.word	0x00000000
        /*0030*/ 	.short	0x0001
        /*0032*/ 	.short	0x0008
        /*0034*/ 	.byte	0x00, 0xf5, 0x21, 0x00


	//----- nvinfo : EIATTR_KPARAM_INFO
	.align		4
.L_295:
        /*0038*/ 	.byte	0x04, 0x17
        /*003a*/ 	.short	(.L_297 - .L_296)
.L_296:
        /*003c*/ 	.word	0x00000000
        /*0040*/ 	.short	0x0000
        /*0042*/ 	.short	0x0000
        /*0044*/ 	.byte	0x00, 0xf0, 0x11, 0x00


	//----- nvinfo : EIATTR_SPARSE_MMA_MASK
	.align		4
.L_297:
        /*0048*/ 	.byte	0x03, 0x50
        /*004a*/ 	.short	0x0000


	//----- nvinfo : EIATTR_MAXREG_COUNT
	.align		4
        /*004c*/ 	.byte	0x03, 0x1b
        /*004e*/ 	.short	0x00ff


	//----- nvinfo : EIATTR_MERCURY_ISA_VERSION
	.align		4
        /*0050*/ 	.byte	0x03, 0x5f
        /*0052*/ 	.short	0x0101


	//----- nvinfo : EIATTR_VRC_CTA_INIT_COUNT
	.align		4
        /*0054*/ 	.byte	0x02, 0x4a
	.zero		1
	.zero		1


	//----- nvinfo : EIATTR_EXIT_INSTR_OFFSETS
	.align		4
        /*0058*/ 	.byte	0x04, 0x1c
        /*005a*/ 	.short	(.L_299 - .L_298)


	//   ....[0]....
.L_298:
        /*005c*/ 	.word	0x00000070


	//   ....[1]....
        /*0060*/ 	.word	0x00000120


	//----- nvinfo : EIATTR_CBANK_PARAM_SIZE
	.align		4
.L_299:
        /*0064*/ 	.byte	0x03, 0x19
        /*0066*/ 	.short	0x0020


	//----- nvinfo : EIATTR_PARAM_CBANK
	.align		4
        /*0068*/ 	.byte	0x04, 0x0a
        /*006a*/ 	.short	(.L_301 - .L_300)
	.align		4
.L_300:
        /*006c*/ 	.word	index@(.nv.constant0._Z13gather_kernelIliEvT0_PKS0_PKT_PS3_)
        /*0070*/ 	.short	0x0380
        /*0072*/ 	.short	0x0020


	//----- nvinfo : EIATTR_SW_WAR
	.align		4
.L_301:
        /*0074*/ 	.byte	0x04, 0x36
        /*0076*/ 	.short	(.L_303 - .L_302)
.L_302:
        /*0078*/ 	.word	0x00000008
.L_303:


//--------------------- .nv.info._Z13gather_kernelIiiEvT0_PKS0_PKT_PS3_ --------------------------
	.section	.nv.info._Z13gather_kernelIiiEvT0_PKS0_PKT_PS3_,"",@"SHT_CUDA_INFO"
	.sectionflags	@""
	.align	4


	//----- nvinfo : EIATTR_CUDA_API_VERSION
	.align		4
        /*0000*/ 	.byte	0x04, 0x37
        /*0002*/ 	.short	(.L_305 - .L_304)
.L_304:
        /*0004*/ 	.word	0x00000082


	//----- nvinfo : EIATTR_KPARAM_INFO
	.align		4
.L_305:
        /*0008*/ 	.byte	0x04, 0x17
        /*000a*/ 	.short	(.L_307 - .L_306)
.L_306:
        /*000c*/ 	.word	0x00000000
        /*0010*/ 	.short	0x0003
        /*0012*/ 	.short	0x0018
        /*0014*/ 	.byte	0x00, 0xf5, 0x21, 0x00


	//----- nvinfo : EIATTR_KPARAM_INFO
	.align		4
.L_307:
        /*0018*/ 	.byte	0x04, 0x17
        /*001a*/ 	.short	(.L_309 - .L_308)
.L_308:
        /*001c*/ 	.word	0x00000000
        /*0020*/ 	.short	0x0002
        /*0022*/ 	.short	0x0010
        /*0024*/ 	.byte	0x00, 0xf5, 0x21, 0x00


	//----- nvinfo : EIATTR_KPARAM_INFO
	.align		4
.L_309:
        /*0028*/ 	.byte	0x04, 0x17
        /*002a*/ 	.short	(.L_311 - .L_310)
.L_310:
        /*002c*/ 	.word	0x00000000
        /*0030*/ 	.short	0x0001
        /*0032*/ 	.short	0x0008
        /*0034*/ 	.byte	0x00, 0xf5, 0x21, 0x00


	//----- nvinfo : EIATTR_KPARAM_INFO
	.align		4
.L_311:
        /*0038*/ 	.byte	0x04, 0x17
        /*003a*/ 	.short	(.L_313 - .L_312)
.L_312:
        /*003c*/ 	.word	0x00000000
        /*0040*/ 	.short	0x0000
        /*0042*/ 	.short	0x0000
        /*0044*/ 	.byte	0x00, 0xf0, 0x11, 0x00


	//----- nvinfo : EIATTR_SPARSE_MMA_MASK
	.align		4
.L_313:
        /*0048*/ 	.byte	0x03, 0x50
        /*004a*/ 	.short	0x0000


	//----- nvinfo : EIATTR_MAXREG_COUNT
	.align		4
        /*004c*/ 	.byte	0x03, 0x1b
        /*004e*/ 	.short	0x00ff


	//----- nvinfo : EIATTR_MERCURY_ISA_VERSION
	.align		4
        /*0050*/ 	.byte	0x03, 0x5f
        /*0052*/ 	.short	0x0101


	//----- nvinfo : EIATTR_VRC_CTA_INIT_COUNT
	.align		4
        /*0054*/ 	.byte	0x02, 0x4a
	.zero		1
	.zero		1


	//----- nvinfo : EIATTR_EXIT_INSTR_OFFSETS
	.align		4
        /*0058*/ 	.byte	0x04, 0x1c
        /*005a*/ 	.short	(.L_315 - .L_314)


	//   ....[0]....
.L_314:
        /*005c*/ 	.word	0x00000070


	//   ....[1]....
        /*0060*/ 	.word	0x00000120


	//----- nvinfo : EIATTR_CBANK_PARAM_SIZE
	.align		4
.L_315:
        /*0064*/ 	.byte	0x03, 0x19
        /*0066*/ 	.short	0x0020


	//----- nvinfo : EIATTR_PARAM_CBANK
	.align		4
        /*0068*/ 	.byte	0x04, 0x0a
        /*006a*/ 	.short	(.L_317 - .L_316)
	.align		4
.L_316:
        /*006c*/ 	.word	index@(.nv.constant0._Z13gather_kernelIiiEvT0_PKS0_PKT_PS3_)
        /*0070*/ 	.short	0x0380
        /*0072*/ 	.short	0x0020


	//----- nvinfo : EIATTR_SW_WAR
	.align		4
.L_317:
        /*0074*/ 	.byte	0x04, 0x36
        /*0076*/ 	.short	(.L_319 - .L_318)
.L_318:
        /*0078*/ 	.word	0x00000008
.L_319:


//--------------------- .nv.info._Z13gather_kernelIdiEvT0_PKS0_PKT_PS3_ --------------------------
	.section	.nv.info._Z13gather_kernelIdiEvT0_PKS0_PKT_PS3_,"",@"SHT_CUDA_INFO"
	.sectionflags	@""
	.align	4


	//----- nvinfo : EIATTR_CUDA_API_VERSION
	.align		4
        /*0000*/ 	.byte	0x04, 0x37
        /*0002*/ 	.short	(.L_321 - .L_320)
.L_320:
        /*0004*/ 	.word	0x00000082


	//----- nvinfo : EIATTR_KPARAM_INFO
	.align		4
.L_321:
        /*0008*/ 	.byte	0x04, 0x17
        /*000a*/ 	.short	(.L_323 - .L_322)
.L_322:
        /*000c*/ 	.word	0x00000000
        /*0010*/ 	.short	0x0003
        /*0012*/ 	.short	0x0018
        /*0014*/ 	.byte	0x00, 0xf5, 0x21, 0x00


	//----- nvinfo : EIATTR_KPARAM_INFO
	.align		4
.L_323:
        /*0018*/ 	.byte	0x04, 0x17
        /*001a*/ 	.short	(.L_325 - .L_324)
.L_324:
        /*001c*/ 	.word	0x00000000
        /*0020*/ 	.short	0x0002
        /*0022*/ 	.short	0x0010
        /*0024*/ 	.byte	0x00, 0xf5, 0x21, 0x00


	//----- nvinfo : EIATTR_KPARAM_INFO
	.align		4
.L_325:
        /*0028*/ 	.byte	0x04, 0x17
        /*002a*/ 	.short	(.L_327 - .L_326)
.L_326:
        /*002c*/ 	.word	0x00000000
        /*0030*/ 	.short	0x0001
        /*0032*/ 	.short	0x0008
        /*0034*/ 	.byte	0x00, 0xf5, 0x21, 0x00


	//----- nvinfo : EIATTR_KPARAM_INFO
	.align		4
.L_327:
        /*0038*/ 	.byte	0x04, 0x17
        /*003a*/ 	.short	(.L_329 - .L_328)
.L_328:
        /*003c*/ 	.word	0x00000000
        /*0040*/ 	.short	0x0000
        /*0042*/ 	.short	0x0000
        /*0044*/ 	.byte	0x00, 0xf0, 0x11, 0x00


	//----- nvinfo : EIATTR_SPARSE_MMA_MASK
	.align		4
.L_329:
        /*0048*/ 	.byte	0x03, 0x50
        /*004a*/ 	.short	0x0000


	//----- nvinfo : EIATTR_MAXREG_COUNT
	.align		4
        /*004c*/ 	.byte	0x03, 0x1b
        /*004e*/ 	.short	0x00ff


	//----- nvinfo : EIATTR_MERCURY_ISA_VERSION
	.align		4
        /*0050*/ 	.byte	0x03, 0x5f
        /*0052*/ 	.short	0x0101


	//----- nvinfo : EIATTR_VRC_CTA_INIT_COUNT
	.align		4
        /*0054*/ 	.byte	0x02, 0x4a
	.zero		1
	.zero		1


	//----- nvinfo : EIATTR_EXIT_INSTR_OFFSETS
	.align		4
        /*0058*/ 	.byte	0x04, 0x1c
        /*005a*/ 	.short	(.L_331 - .L_330)


	//   ....[0]....
.L_330:
        /*005c*/ 	.word	0x00000070


	//   ....[1]....
        /*0060*/ 	.word	0x00000120


	//----- nvinfo : EIATTR_CBANK_PARAM_SIZE
	.align		4
.L_331:
        /*0064*/ 	.byte	0x03, 0x19
        /*0066*/ 	.short	0x0020


	//----- nvinfo : EIATTR_PARAM_CBANK
	.align		4
        /*0068*/ 	.byte	0x04, 0x0a
        /*006a*/ 	.short	(.L_333 - .L_332)
	.align		4
.L_332:
        /*006c*/ 	.word	index@(.nv.constant0._Z13gather_kernelIdiEvT0_PKS0_PKT_PS3_)
        /*0070*/ 	.short	0x0380
        /*0072*/ 	.short	0x0020


	//----- nvinfo : EIATTR_SW_WAR
	.align		4
.L_333:
        /*0074*/ 	.byte	0x04, 0x36
        /*0076*/ 	.short	(.L_335 - .L_334)
.L_334:
        /*0078*/ 	.word	0x00000008
.L_335:


//--------------------- .nv.info._Z13gather_kernelIfiEvT0_PKS0_PKT_PS3_ --------------------------
	.section	.nv.info._Z13gather_kernelIfiEvT0_PKS0_PKT_PS3_,"",@"SHT_CUDA_INFO"
	.sectionflags	@""
	.align	4


	//----- nvinfo : EIATTR_CUDA_API_VERSION
	.align		4
        /*0000*/ 	.byte	0x04, 0x37
        /*0002*/ 	.short	(.L_337 - .L_336)
.L_336:
        /*0004*/ 	.word	0x00000082


	//----- nvinfo : EIATTR_KPARAM_INFO
	.align		4
.L_337:
        /*0008*/ 	.byte	0x04, 0x17
        /*000a*/ 	.short	(.L_339 - .L_338)
.L_338:
        /*000c*/ 	.word	0x00000000
        /*0010*/ 	.short	0x0003
        /*0012*/ 	.short	0x0018
        /*0014*/ 	.byte	0x00, 0xf5, 0x21, 0x00


	//----- nvinfo : EIATTR_KPARAM_INFO
	.align		4
.L_339:
        /*0018*/ 	.byte	0x04, 0x17
        /*001a*/ 	.short	(.L_341 - .L_340)
.L_340:
        /*001c*/ 	.word	0x00000000
        /*0020*/ 	.short	0x0002
        /*0022*/ 	.short	0x0010
        /*0024*/ 	.byte	0x00, 0xf5, 0x21, 0x00


	//----- nvinfo : EIATTR_KPARAM_INFO
	.align		4
.L_341:
        /*0028*/ 	.byte	0x04, 0x17
        /*002a*/ 	.short	(.L_343 - .L_342)
.L_342:
        /*002c*/ 	.word	0x00000000
        /*0030*/ 	.short	0x0001
        /*0032*/ 	.short	0x0008
        /*0034*/ 	.byte	0x00, 0xf5, 0x21, 0x00


	//----- nvinfo : EIATTR_KPARAM_INFO
	.align		4
.L_343:
        /*0038*/ 	.byte	0x04, 0x17
        /*003a*/ 	.short	(.L_345 - .L_344)
.L_344:
        /*003c*/ 	.word	0x00000000
        /*0040*/ 	.short	0x0000
        /*0042*/ 	.short	0x0000
        /*0044*/ 	.byte	0x00, 0xf0, 0x11, 0x00


	//----- nvinfo : EIATTR_SPARSE_MMA_MASK
	.align		4
.L_345:
        /*0048*/ 	.byte	0x03, 0x50
        /*004a*/ 	.short	0x0000


	//----- nvinfo : EIATTR_MAXREG_COUNT
	.align		4
        /*004c*/ 	.byte	0x03, 0x1b
        /*004e*/ 	.short	0x00ff


	//----- nvinfo : EIATTR_MERCURY_ISA_VERSION
	.align		4
        /*0050*/ 	.byte	0x03, 0x5f
        /*0052*/ 	.short	0x0101


	//----- nvinfo : EIATTR_VRC_CTA_INIT_COUNT
	.align		4
        /*0054*/ 	.byte	0x02, 0x4a
	.zero		1
	.zero		1


	//----- nvinfo : EIATTR_EXIT_INSTR_OFFSETS
	.align		4
        /*0058*/ 	.byte	0x04, 0x1c
        /*005a*/ 	.short	(.L_347 - .L_346)


	//   ....[0]....
.L_346:
        /*005c*/ 	.word	0x00000070


	//   ....[1]....
        /*0060*/ 	.word	0x00000120


	//----- nvinfo : EIATTR_CBANK_PARAM_SIZE
	.align		4
.L_347:
        /*0064*/ 	.byte	0x03, 0x19
        /*0066*/ 	.short	0x0020


	//----- nvinfo : EIATTR_PARAM_CBANK
	.align		4
        /*0068*/ 	.byte	0x04, 0x0a
        /*006a*/ 	.short	(.L_349 - .L_348)
	.align		4
.L_348:
        /*006c*/ 	.word	index@(.nv.constant0._Z13gather_kernelIfiEvT0_PKS0_PKT_PS3_)
        /*0070*/ 	.short	0x0380
        /*0072*/ 	.short	0x0020


	//----- nvinfo : EIATTR_SW_WAR
	.align		4
.L_349:
        /*0074*/ 	.byte	0x04, 0x36
        /*0076*/ 	.short	(.L_351 - .L_350)
.L_350:
        /*0078*/ 	.word	0x00000008
.L_351:


//--------------------- .nv.callgraph             --------------------------
	.section	.nv.callgraph,"",@"SHT_CUDA_CALLGRAPH"
	.align	4
	.sectionentsize	8
	.align		4
        /*0000*/ 	.word	0x00000000
	.align		4
        /*0004*/ 	.word	0xffffffff
	.align		4
        /*0008*/ 	.word	0x00000000
	.align		4
        /*000c*/ 	.word	0xfffffffe
	.align		4
        /*0010*/ 	.word	0x00000000
	.align		4
        /*0014*/ 	.word	0xfffffffd
	.align		4
        /*0018*/ 	.word	0x00000000
	.align		4
        /*001c*/ 	.word	0xfffffffc


//--------------------- .text._Z14scatter_kernelIllEvT0_PKS0_PKT_PS3_ --------------------------
	.section	.text._Z14scatter_kernelIllEvT0_PKS0_PKT_PS3_,"ax",@progbits
	.align	128
        .global         _Z14scatter_kernelIllEvT0_PKS0_PKT_PS3_
        .type           _Z14scatter_kernelIllEvT0_PKS0_PKT_PS3_,@function
        .size           _Z14scatter_kernelIllEvT0_PKS0_PKT_PS3_,(.L_x_16 - _Z14scatter_kernelIllEvT0_PKS0_PKT_PS3_)
        .other          _Z14scatter_kernelIllEvT0_PKS0_PKT_PS3_,@"STO_CUDA_ENTRY STV_DEFAULT"
_Z14scatter_kernelIllEvT0_PKS0_PKT_PS3_:
.text._Z14scatter_kernelIllEvT0_PKS0_PKT_PS3_:
[----:B------:R-:W-:Y:S01]  /*0000*/  LDC R1, c[0x0][0x37c] ;  /* 0x0000df00ff017b82 */ /* 0x000fe20000000800 */
[----:B------:R-:W0:Y:S01]  /*0010*/  S2R R0, SR_CTAID.X ;  /* 0x0000000000007919 */ /* 0x000e220000002500 */
[----:B------:R-:W0:Y:S01]  /*0020*/  LDCU UR4, c[0x0][0x360] ;  /* 0x00006c00ff0477ac */ /* 0x000e220008000800 */
[----:B------:R-:W0:Y:S01]  /*0030*/  S2R R3, SR_TID.X ;  /* 0x0000000000037919 */ /* 0x000e220000002100 */
[----:B------:R-:W1:Y:S01]  /*0040*/  LDCU.64 UR6, c[0x0][0x380] ;  /* 0x00007000ff0677ac */ /* 0x000e620008000a00 */
[----:B0-----:R-:W-:-:S05]  /*0050*/  IMAD R0, R0, UR4, R3 ;  /* 0x0000000400007c24 */ /* 0x001fca000f8e0203 */
[----:B-1----:R-:W-:Y:S02]  /*0060*/  ISETP.GE.U32.AND P0, PT, R0, UR6, PT ;  /* 0x0000000600007c0c */ /* 0x002fe4000bf06070 */
[----:B------:R-:W-:-:S04]  /*0070*/  SHF.R.S32.HI R3, RZ, 0x1f, R0 ;  /* 0x0000001fff037819 */ /* 0x000fc80000011400 */
[----:B------:R-:W-:-:S13]  /*0080*/  ISETP.GE.AND.EX P0, PT, R3, UR7, PT, P0 ;  /* 0x0000000703007c0c */ /* 0x000fda000bf06300 */
[----:B------:R-:W-:Y:S05]  /*0090*/  @P0 EXIT ;  /* 0x000000000000094d */ /* 0x000fea0003800000 */
[----:B------:R-:W0:Y:S01]  /*00a0*/  LDCU.64 UR6, c[0x0][0x388] ;  /* 0x00007100ff0677ac */ /* 0x000e220008000a00 */
[C---:B------:R-:W-:Y:S01]  /*00b0*/  IMAD.SHL.U32 R2, R0.reuse, 0x8, RZ ;  /* 0x0000000800027824 */ /* 0x040fe200078e00ff */
[----:B------:R-:W-:Y:S01]  /*00c0*/  SHF.L.U64.HI R0, R0, 0x3, R3 ;  /* 0x0000000300007819 */ /* 0x000fe20000010203 */
[----:B------:R-:W1:Y:S01]  /*00d0*/  LDCU.128 UR8, c[0x0][0x390] ;  /* 0x00007200ff0877ac */ /* 0x000e620008000c00 */
[----:B------:R-:W2:Y:S02]  /*00e0*/  LDCU.64 UR4, c[0x0][0x358] ;  /* 0x00006b00ff0477ac */ /* 0x000ea40008000a00 */
[----:B0-----:R-:W-:-:S04]  /*00f0*/  IADD3 R4, P0, PT, R2, UR6, RZ ;  /* 0x0000000602047c10 */ /* 0x001fc8000ff1e0ff */
[----:B------:R-:W-:Y:S02]  /*0100*/  IADD3.X R5, PT, PT, R0, UR7, RZ, P0, !PT ;  /* 0x0000000700057c10 */ /* 0x000fe400087fe4ff */
[----:B-1----:R-:W-:-:S04]  /*0110*/  IADD3 R2, P0, PT, R2, UR8, RZ ;  /* 0x0000000802027c10 */ /* 0x002fc8000ff1e0ff */
[----:B--2---:R-:W2:Y:S01]  /*0120*/  LDG.E.64 R4, desc[UR4][R4.64] ;  /* 0x0000000404047981 */ /* 0x004ea2000c1e1b00 */
[----:B------:R-:W-:-:S06]  /*0130*/  IADD3.X R3, PT, PT, R0, UR9, RZ, P0, !PT ;  /* 0x0000000900037c10 */ /* 0x000fcc00087fe4ff */
[----:B------:R-:W3:Y:S01]  /*0140*/  LDG.E.64 R2, desc[UR4][R2.64] ;  /* 0x0000000402027981 */ /* 0x000ee2000c1e1b00 */
[----:B--2---:R-:W-:-:S04]  /*0150*/  LEA R6, P0, R4, UR10, 0x3 ;  /* 0x0000000a04067c11 */ /* 0x004fc8000f8018ff */
[----:B------:R-:W-:-:S05]  /*0160*/  LEA.HI.X R7, R4, UR11, R5, 0x3, P0 ;  /* 0x0000000b04077c11 */ /* 0x000fca00080f1c05 */
[----:B---3--:R-:W-:Y:S01]  /*0170*/  STG.E.64 desc[UR4][R6.64], R2 ;  /* 0x0000000206007986 */ /* 0x008fe2000c101b04 */
[----:B------:R-:W-:Y:S05]  /*0180*/  EXIT ;  /* 0x000000000000794d */ /* 0x000fea0003800000 */
.L_x_0:
[----:B------:R-:W-:-:S00]  /*0190*/  BRA `(.L_x_0) ;  /* 0xfffffffc00fc7947 */ /* 0x000fc0000383ffff */
[----:B------:R-:W-:-:S00]  /*01a0*/  NOP ;  /* 0x0000000000007918 */ /* 0x000fc00000000000 */
        /* <DEDUP_REMOVED lines=13> */
.L_x_16:


//--------------------- .text._Z14scatter_kernelIilEvT0_PKS0_PKT_PS3_ --------------------------
	.section	.text._Z14scatter_kernelIilEvT0_PKS0_PKT_PS3_,"ax",@progbits
	.align	128
        .global         _Z14scatter_kernelIilEvT0_PKS0_PKT_PS3_
        .type           _Z14scatter_kernelIilEvT0_PKS0_PKT_PS3_,@function
        .size           _Z14scatter_kernelIilEvT0_PKS0_PKT_PS3_,(.L_x_17 - _Z14scatter_kernelIilEvT0_PKS0_PKT_PS3_)
        .other          _Z14scatter_kernelIilEvT0_PKS0_PKT_PS3_,@"STO_CUDA_ENTRY STV_DEFAULT"
_Z14scatter_kernelIilEvT0_PKS0_PKT_PS3_:
.text._Z14scatter_kernelIilEvT0_PKS0_PKT_PS3_:
        /* <DEDUP_REMOVED lines=11> */
[----:B------:R-:W1:Y:S01]  /*00b0*/  LDCU.128 UR8, c[0x0][0x390] ;  /* 0x00007200ff0877ac */ /* 0x000e620008000c00 */
[----:B------:R-:W2:Y:S01]  /*00c0*/  LDCU.64 UR4, c[0x0][0x358] ;  /* 0x00006b00ff0477ac */ /* 0x000ea20008000a00 */
[----:B0-----:R-:W-:-:S04]  /*00d0*/  LEA R2, P0, R0, UR6, 0x3 ;  /* 0x0000000600027c11 */ /* 0x001fc8000f8018ff */
[C---:B------:R-:W-:Y:S02]  /*00e0*/  LEA.HI.X R3, R0.reuse, UR7, R5, 0x3, P0 ;  /* 0x0000000700037c11 */ /* 0x040fe400080f1c05 */
[----:B-1----:R-:W-:-:S04]  /*00f0*/  LEA R4, P0, R0, UR8, 0x2 ;  /* 0x0000000800047c11 */ /* 0x002fc8000f8010ff */
[----:B--2---:R-:W2:Y:S01]  /*0100*/  LDG.E.64 R2, desc[UR4][R2.64] ;  /* 0x0000000402027981 */ /* 0x004ea2000c1e1b00 */
[----:B------:R-:W-:-:S06]  /*0110*/  LEA.HI.X R5, R0, UR9, R5, 0x2, P0 ;  /* 0x0000000900057c11 */ /* 0x000fcc00080f1405 */
[----:B------:R-:W3:Y:S01]  /*0120*/  LDG.E R5, desc[UR4][R4.64] ;  /* 0x0000000404057981 */ /* 0x000ee2000c1e1900 */
[----:B--2---:R-:W-:-:S04]  /*0130*/  LEA R6, P0, R2, UR10, 0x2 ;  /* 0x0000000a02067c11 */ /* 0x004fc8000f8010ff */
[----:B------:R-:W-:-:S05]  /*0140*/  LEA.HI.X R7, R2, UR11, R3, 0x2, P0 ;  /* 0x0000000b02077c11 */ /* 0x000fca00080f1403 */
[----:B---3--:R-:W-:Y:S01]  /*0150*/  STG.E desc[UR4][R6.64], R5 ;  /* 0x0000000506007986 */ /* 0x008fe2000c101904 */
[----:B------:R-:W-:Y:S05]  /*0160*/  EXIT ;  /* 0x000000000000794d */ /* 0x000fea0003800000 */
.L_x_1:
        /* <DEDUP_REMOVED lines=9> */
.L_x_17:


//--------------------- .text._Z14scatter_kernelIdlEvT0_PKS0_PKT_PS3_ --------------------------
	.section	.text._Z14scatter_kernelIdlEvT0_PKS0_PKT_PS3_,"ax",@progbits
	.align	128
        .global         _Z14scatter_kernelIdlEvT0_PKS0_PKT_PS3_
        .type           _Z14scatter_kernelIdlEvT0_PKS0_PKT_PS3_,@function
        .size           _Z14scatter_kernelIdlEvT0_PKS0_PKT_PS3_,(.L_x_18 - _Z14scatter_kernelIdlEvT0_PKS0_PKT_PS3_)
        .other          _Z14scatter_kernelIdlEvT0_PKS0_PKT_PS3_,@"STO_CUDA_ENTRY STV_DEFAULT"
_Z14scatter_kernelIdlEvT0_PKS0_PKT_PS3_:
.text._Z14scatter_kernelIdlEvT0_PKS0_PKT_PS3_:
        /* <DEDUP_REMOVED lines=25> */
.L_x_2:
        /* <DEDUP_REMOVED lines=15> */
.L_x_18:


//--------------------- .text._Z14scatter_kernelIflEvT0_PKS0_PKT_PS3_ --------------------------
	.section	.text._Z14scatter_kernelIflEvT0_PKS0_PKT_PS3_,"ax",@progbits
	.align	128
        .global         _Z14scatter_kernelIflEvT0_PKS0_PKT_PS3_
        .type           _Z14scatter_kernelIflEvT0_PKS0_PKT_PS3_,@function
        .size           _Z14scatter_kernelIflEvT0_PKS0_PKT_PS3_,(.L_x_19 - _Z14scatter_kernelIflEvT0_PKS0_PKT_PS3_)
        .other          _Z14scatter_kernelIflEvT0_PKS0_PKT_PS3_,@"STO_CUDA_ENTRY STV_DEFAULT"
_Z14scatter_kernelIflEvT0_PKS0_PKT_PS3_:
.text._Z14scatter_kernelIflEvT0_PKS0_PKT_PS3_:
        /* <DEDUP_REMOVED lines=23> */
.L_x_3:
        /* <DEDUP_REMOVED lines=9> */
.L_x_19:


//--------------------- .text._Z14scatter_kernelIliEvT0_PKS0_PKT_PS3_ --------------------------
	.section	.text._Z14scatter_kernelIliEvT0_PKS0_PKT_PS3_,"ax",@progbits
	.align	128
        .global         _Z14scatter_kernelIliEvT0_PKS0_PKT_PS3_
        .type           _Z14scatter_kernelIliEvT0_PKS0_PKT_PS3_,@function
        .size           _Z14scatter_kernelIliEvT0_PKS0_PKT_PS3_,(.L_x_20 - _Z14scatter_kernelIliEvT0_PKS0_PKT_PS3_)
        .other          _Z14scatter_kernelIliEvT0_PKS0_PKT_PS3_,@"STO_CUDA_ENTRY STV_DEFAULT"
_Z14scatter_kernelIliEvT0_PKS0_PKT_PS3_:
.text._Z14scatter_kernelIliEvT0_PKS0_PKT_PS3_:
[----:B------:R-:W-:Y:S01]  /*0000*/  LDC R1, c[0x0][0x37c] ;  /* 0x0000df00ff017b82 */ /* 0x000fe20000000800 */
[----:B------:R-:W0:Y:S01]  /*0010*/  S2R R7, SR_CTAID.X ;  /* 0x0000000000077919 */ /* 0x000e220000002500 */
[----:B------:R-:W0:Y:S01]  /*0020*/  LDCU UR4, c[0x0][0x360] ;  /* 0x00006c00ff0477ac */ /* 0x000e220008000800 */
[----:B------:R-:W0:Y:S01]  /*0030*/  S2R R0, SR_TID.X ;  /* 0x0000000000007919 */ /* 0x000e220000002100 */
[----:B------:R-:W1:Y:S01]  /*0040*/  LDCU UR5, c[0x0][0x380] ;  /* 0x00007000ff0577ac */ /* 0x000e620008000800 */
[----:B0-----:R-:W-:-:S05]  /*0050*/  IMAD R7, R7, UR4, R0 ;  /* 0x0000000407077c24 */ /* 0x001fca000f8e0200 */
[----:B-1----:R-:W-:-:S13]  /*0060*/  ISETP.GE.AND P0, PT, R7, UR5, PT ;  /* 0x0000000507007c0c */ /* 0x002fda000bf06270 */
[----:B------:R-:W-:Y:S05]  /*0070*/  @P0 EXIT ;  /* 0x000000000000094d */ /* 0x000fea0003800000 */
[----:B------:R-:W0:Y:S01]  /*0080*/  LDC.64 R4, c[0x0][0x388] ;  /* 0x0000e200ff047b82 */ /* 0x000e220000000a00 */
[----:B------:R-:W1:Y:S07]  /*0090*/  LDCU.64 UR4, c[0x0][0x358] ;  /* 0x00006b00ff0477ac */ /* 0x000e6e0008000a00 */
[----:B------:R-:W2:Y:S01]  /*00a0*/  LDC.64 R2, c[0x0][0x390] ;  /* 0x0000e400ff027b82 */ /* 0x000ea20000000a00 */
[----:B0-----:R-:W-:-:S06]  /*00b0*/  IMAD.WIDE R4, R7, 0x4, R4 ;  /* 0x0000000407047825 */ /* 0x001fcc00078e0204 */
[----:B-1----:R-:W3:Y:S01]  /*00c0*/  LDG.E R5, desc[UR4][R4.64] ;  /* 0x0000000404057981 */ /* 0x002ee2000c1e1900 */
[----:B--2---:R-:W-:Y:S02]  /*00d0*/  IMAD.WIDE R2, R7, 0x8, R2 ;  /* 0x0000000807027825 */ /* 0x004fe400078e0202 */
[----:B------:R-:W3:Y:S04]  /*00e0*/  LDC.64 R6, c[0x0][0x398] ;  /* 0x0000e600ff067b82 */ /* 0x000ee80000000a00 */
[----:B------:R-:W2:Y:S01]  /*00f0*/  LDG.E.64 R2, desc[UR4][R2.64] ;  /* 0x0000000402027981 */ /* 0x000ea2000c1e1b00 */
[----:B---3--:R-:W-:-:S05]  /*0100*/  IMAD.WIDE R6, R5, 0x8, R6 ;  /* 0x0000000805067825 */ /* 0x008fca00078e0206 */
[----:B--2---:R-:W-:Y:S01]  /*0110*/  STG.E.64 desc[UR4][R6.64], R2 ;  /* 0x0000000206007986 */ /* 0x004fe2000c101b04 */
[----:B------:R-:W-:Y:S05]  /*0120*/  EXIT ;  /* 0x000000000000794d */ /* 0x000fea0003800000 */
.L_x_4:
        /* <DEDUP_REMOVED lines=13> */
.L_x_20:


//--------------------- .text._Z14scatter_kernelIiiEvT0_PKS0_PKT_PS3_ --------------------------
	.section	.text._Z14scatter_kernelIiiEvT0_PKS0_PKT_PS3_,"ax",@progbits
	.align	128
        .global         _Z14scatter_kernelIiiEvT0_PKS0_PKT_PS3_
        .type           _Z14scatter_kernelIiiEvT0_PKS0_PKT_PS3_,@function
        .size           _Z14scatter_kernelIiiEvT0_PKS0_PKT_PS3_,(.L_x_21 - _Z14scatter_kernelIiiEvT0_PKS0_PKT_PS3_)
        .other          _Z14scatter_kernelIiiEvT0_PKS0_PKT_PS3_,@"STO_CUDA_ENTRY STV_DEFAULT"
_Z14scatter_kernelIiiEvT0_PKS0_PKT_PS3_:
.text._Z14scatter_kernelIiiEvT0_PKS0_PKT_PS3_:
        /* <DEDUP_REMOVED lines=15> */
[----:B------:R-:W2:Y:S01]  /*00f0*/  LDG.E R3, desc[UR4][R2.64] ;  /* 0x0000000402037981 */ /* 0x000ea2000c1e1900 */
[----:B---3--:R-:W-:-:S05]  /*0100*/  IMAD.WIDE R6, R5, 0x4, R6 ;  /* 0x0000000405067825 */ /* 0x008fca00078e0206 */
[----:B--2---:R-:W-:Y:S01]  /*0110*/  STG.E desc[UR4][R6.64], R3 ;  /* 0x0000000306007986 */ /* 0x004fe2000c101904 */
[----:B------:R-:W-:Y:S05]  /*0120*/  EXIT ;  /* 0x000000000000794d */ /* 0x000fea0003800000 */
.L_x_5:
        /* <DEDUP_REMOVED lines=13> */
.L_x_21:


//--------------------- .text._Z14scatter_kernelIdiEvT0_PKS0_PKT_PS3_ --------------------------
	.section	.text._Z14scatter_kernelIdiEvT0_PKS0_PKT_PS3_,"ax",@progbits
	.align	128
        .global         _Z14scatter_kernelIdiEvT0_PKS0_PKT_PS3_
        .type           _Z14scatter_kernelIdiEvT0_PKS0_PKT_PS3_,@function
        .size           _Z14scatter_kernelIdiEvT0_PKS0_PKT_PS3_,(.L_x_22 - _Z14scatter_kernelIdiEvT0_PKS0_PKT_PS3_)
        .other          _Z14scatter_kernelIdiEvT0_PKS0_PKT_PS3_,@"STO_CUDA_ENTRY STV_DEFAULT"
_Z14scatter_kernelIdiEvT0_PKS0_PKT_PS3_:
.text._Z14scatter_kernelIdiEvT0_PKS0_PKT_PS3_:
        /* <DEDUP_REMOVED lines=19> */
.L_x_6:
        /* <DEDUP_REMOVED lines=13> */
.L_x_22:


//--------------------- .text._Z14scatter_kernelIfiEvT0_PKS0_PKT_PS3_ --------------------------
	.section	.text._Z14scatter_kernelIfiEvT0_PKS0_PKT_PS3_,"ax",@progbits
	.align	128
        .global         _Z14scatter_kernelIfiEvT0_PKS0_PKT_PS3_
        .type           _Z14scatter_kernelIfiEvT0_PKS0_PKT_PS3_,@function
        .size           _Z14scatter_kernelIfiEvT0_PKS0_PKT_PS3_,(.L_x_23 - _Z14scatter_kernelIfiEvT0_PKS0_PKT_PS3_)
        .other          _Z14scatter_kernelIfiEvT0_PKS0_PKT_PS3_,@"STO_CUDA_ENTRY STV_DEFAULT"
_Z14scatter_kernelIfiEvT0_PKS0_PKT_PS3_:
.text._Z14scatter_kernelIfiEvT0_PKS0_PKT_PS3_:
        /* <DEDUP_REMOVED lines=19> */
.L_x_7:
        /* <DEDUP_REMOVED lines=13> */
.L_x_23:


//--------------------- .text._Z13gather_kernelIllEvT0_PKS0_PKT_PS3_ --------------------------
	.section	.text._Z13gather_kernelIllEvT0_PKS0_PKT_PS3_,"ax",@progbits
	.align	128
        .global         _Z13gather_kernelIllEvT0_PKS0_PKT_PS3_
        .type           _Z13gather_kernelIllEvT0_PKS0_PKT_PS3_,@function
        .size           _Z13gather_kernelIllEvT0_PKS0_PKT_PS3_,(.L_x_24 - _Z13gather_kernelIllEvT0_PKS0_PKT_PS3_)
        .other          _Z13gather_kernelIllEvT0_PKS0_PKT_PS3_,@"STO_CUDA_ENTRY STV_DEFAULT"
_Z13gather_kernelIllEvT0_PKS0_PKT_PS3_:
.text._Z13gather_kernelIllEvT0_PKS0_PKT_PS3_:
        /* <DEDUP_REMOVED lines=13> */
[----:B------:R-:W1:Y:S01]  /*00d0*/  LDCU.64 UR4, c[0x0][0x358] ;  /* 0x00006b00ff0477ac */ /* 0x000e620008000a00 */
[----:B------:R-:W2:Y:S02]  /*00e0*/  LDCU.128 UR8, c[0x0][0x390] ;  /* 0x00007200ff0877ac */ /* 0x000ea40008000c00 */
[----:B0-----:R-:W-:-:S04]  /*00f0*/  IADD3 R4, P0, PT, R8, UR6, RZ ;  /* 0x0000000608047c10 */ /* 0x001fc8000ff1e0ff */
[----:B------:R-:W-:-:S05]  /*0100*/  IADD3.X R5, PT, PT, R0, UR7, RZ, P0, !PT ;  /* 0x0000000700057c10 */ /* 0x000fca00087fe4ff */
[----:B-1----:R-:W2:Y:S02]  /*0110*/  LDG.E.64 R2, desc[UR4][R4.64] ;  /* 0x0000000404027981 */ /* 0x002ea4000c1e1b00 */
[----:B--2---:R-:W-:-:S04]  /*0120*/  LEA R6, P0, R2, UR8, 0x3 ;  /* 0x0000000802067c11 */ /* 0x004fc8000f8018ff */
[----:B------:R-:W-:-:S05]  /*0130*/  LEA.HI.X R7, R2, UR9, R3, 0x3, P0 ;  /* 0x0000000902077c11 */ /* 0x000fca00080f1c03 */
[----:B------:R-:W2:Y:S01]  /*0140*/  LDG.E.64 R2, desc[UR4][R6.64] ;  /* 0x0000000406027981 */ /* 0x000ea2000c1e1b00 */
[----:B------:R-:W-:-:S04]  /*0150*/  IADD3 R8, P0, PT, R8, UR10, RZ ;  /* 0x0000000a08087c10 */ /* 0x000fc8000ff1e0ff */
[----:B------:R-:W-:-:S05]  /*0160*/  IADD3.X R9, PT, PT, R0, UR11, RZ, P0, !PT ;  /* 0x0000000b00097c10 */ /* 0x000fca00087fe4ff */
[----:B--2---:R-:W-:Y:S01]  /*0170*/  STG.E.64 desc[UR4][R8.64], R2 ;  /* 0x0000000208007986 */ /* 0x004fe2000c101b04 */
[----:B------:R-:W-:Y:S05]  /*0180*/  EXIT ;  /* 0x000000000000794d */ /* 0x000fea0003800000 */
.L_x_8:
        /* <DEDUP_REMOVED lines=15> */
.L_x_24:


//--------------------- .text._Z13gather_kernelIilEvT0_PKS0_PKT_PS3_ --------------------------
	.section	.text._Z13gather_kernelIilEvT0_PKS0_PKT_PS3_,"ax",@progbits
	.align	128
        .global         _Z13gather_kernelIilEvT0_PKS0_PKT_PS3_
        .type           _Z13gather_kernelIilEvT0_PKS0_PKT_PS3_,@function
        .size           _Z13gather_kernelIilEvT0_PKS0_PKT_PS3_,(.L_x_25 - _Z13gather_kernelIilEvT0_PKS0_PKT_PS3_)
        .other          _Z13gather_kernelIilEvT0_PKS0_PKT_PS3_,@"STO_CUDA_ENTRY STV_DEFAULT"
_Z13gather_kernelIilEvT0_PKS0_PKT_PS3_:
.text._Z13gather_kernelIilEvT0_PKS0_PKT_PS3_:
        /* <DEDUP_REMOVED lines=11> */
[----:B------:R-:W1:Y:S01]  /*00b0*/  LDCU.64 UR4, c[0x0][0x358] ;  /* 0x00006b00ff0477ac */ /* 0x000e620008000a00 */
[----:B------:R-:W2:Y:S01]  /*00c0*/  LDCU.128 UR8, c[0x0][0x390] ;  /* 0x00007200ff0877ac */ /* 0x000ea20008000c00 */
[----:B0-----:R-:W-:-:S04]  /*00d0*/  LEA R2, P0, R0, UR6, 0x3 ;  /* 0x0000000600027c11 */ /* 0x001fc8000f8018ff */
[----:B------:R-:W-:-:S06]  /*00e0*/  LEA.HI.X R3, R0, UR7, R7, 0x3, P0 ;  /* 0x0000000700037c11 */ /* 0x000fcc00080f1c07 */
[----:B-1----:R-:W2:Y:S02]  /*00f0*/  LDG.E.64 R2, desc[UR4][R2.64] ;  /* 0x0000000402027981 */ /* 0x002ea4000c1e1b00 */
[----:B--2---:R-:W-:-:S04]  /*0100*/  LEA R4, P0, R2, UR8, 0x2 ;  /* 0x0000000802047c11 */ /* 0x004fc8000f8010ff */
[----:B------:R-:W-:-:S06]  /*0110*/  LEA.HI.X R5, R2, UR9, R3, 0x2, P0 ;  /* 0x0000000902057c11 */ /* 0x000fcc00080f1403 */
[----:B------:R-:W2:Y:S01]  /*0120*/  LDG.E R5, desc[UR4][R4.64] ;  /* 0x0000000404057981 */ /* 0x000ea2000c1e1900 */
[----:B------:R-:W-:-:S04]  /*0130*/  LEA R6, P0, R0, UR10, 0x2 ;  /* 0x0000000a00067c11 */ /* 0x000fc8000f8010ff */
[----:B------:R-:W-:-:S05]  /*0140*/  LEA.HI.X R7, R0, UR11, R7, 0x2, P0 ;  /* 0x0000000b00077c11 */ /* 0x000fca00080f1407 */
[----:B--2---:R-:W-:Y:S01]  /*0150*/  STG.E desc[UR4][R6.64], R5 ;  /* 0x0000000506007986 */ /* 0x004fe2000c101904 */
[----:B------:R-:W-:Y:S05]  /*0160*/  EXIT ;  /* 0x000000000000794d */ /* 0x000fea0003800000 */
.L_x_9:
        /* <DEDUP_REMOVED lines=9> */
.L_x_25:


//--------------------- .text._Z13gather_kernelIdlEvT0_PKS0_PKT_PS3_ --------------------------
	.section	.text._Z13gather_kernelIdlEvT0_PKS0_PKT_PS3_,"ax",@progbits
	.align	128
        .global         _Z13gather_kernelIdlEvT0_PKS0_PKT_PS3_
        .type           _Z13gather_kernelIdlEvT0_PKS0_PKT_PS3_,@function
        .size           _Z13gather_kernelIdlEvT0_PKS0_PKT_PS3_,(.L_x_26 - _Z13gather_kernelIdlEvT0_PKS0_PKT_PS3_)
        .other          _Z13gather_kernelIdlEvT0_PKS0_PKT_PS3_,@"STO_CUDA_ENTRY STV_DEFAULT"
_Z13gather_kernelIdlEvT0_PKS0_PKT_PS3_:
.text._Z13gather_kernelIdlEvT0_PKS0_PKT_PS3_:
        /* <DEDUP_REMOVED lines=25> */
.L_x_10:
        /* <DEDUP_REMOVED lines=15> */
.L_x_26:


//--------------------- .text._Z13gather_kernelIflEvT0_PKS0_PKT_PS3_ --------------------------
	.section	.text._Z13gather_kernelIflEvT0_PKS0_PKT_PS3_,"ax",@progbits
	.align	128
        .global         _Z13gather_kernelIflEvT0_PKS0_PKT_PS3_
        .type           _Z13gather_kernelIflEvT0_PKS0_PKT_PS3_,@function
        .size           _Z13gather_kernelIflEvT0_PKS0_PKT_PS3_,(.L_x_27 - _Z13gather_kernelIflEvT0_PKS0_PKT_PS3_)
        .other          _Z13gather_kernelIflEvT0_PKS0_PKT_PS3_,@"STO_CUDA_ENTRY STV_DEFAULT"
_Z13gather_kernelIflEvT0_PKS0_PKT_PS3_:
.text._Z13gather_kernelIflEvT0_PKS0_PKT_PS3_:
        /* <DEDUP_REMOVED lines=23> */
.L_x_11:
        /* <DEDUP_REMOVED lines=9> */
.L_x_27:


//--------------------- .text._Z13gather_kernelIliEvT0_PKS0_PKT_PS3_ --------------------------
	.section	.text._Z13gather_kernelIliEvT0_PKS0_PKT_PS3_,"ax",@progbits
	.align	128
        .global         _Z13gather_kernelIliEvT0_PKS0_PKT_PS3_
        .type           _Z13gather_kernelIliEvT0_PKS0_PKT_PS3_,@function
        .size           _Z13gather_kernelIliEvT0_PKS0_PKT_PS3_,(.L_x_28 - _Z13gather_kernelIliEvT0_PKS0_PKT_PS3_)
        .other          _Z13gather_kernelIliEvT0_PKS0_PKT_PS3_,@"STO_CUDA_ENTRY STV_DEFAULT"
_Z13gather_kernelIliEvT0_PKS0_PKT_PS3_:
.text._Z13gather_kernelIliEvT0_PKS0_PKT_PS3_:
        /* <DEDUP_REMOVED lines=10> */
[----:B------:R-:W2:Y:S08]  /*00a0*/  LDC.64 R4, c[0x0][0x390] ;  /* 0x0000e400ff047b82 */ /* 0x000eb00000000a00 */
[----:B------:R-:W3:Y:S01]  /*00b0*/  LDC.64 R6, c[0x0][0x398] ;  /* 0x0000e600ff067b82 */ /* 0x000ee20000000a00 */
[----:B0-----:R-:W-:-:S06]  /*00c0*/  IMAD.WIDE R2, R9, 0x4, R2 ;  /* 0x0000000409027825 */ /* 0x001fcc00078e0202 */
[----:B-1----:R-:W2:Y:S02]  /*00d0*/  LDG.E R3, desc[UR4][R2.64] ;  /* 0x0000000402037981 */ /* 0x002ea4000c1e1900 */
[----:B--2---:R-:W-:-:S06]  /*00e0*/  IMAD.WIDE R4, R3, 0x8, R4 ;  /* 0x0000000803047825 */ /* 0x004fcc00078e0204 */
[----:B------:R-:W2:Y:S01]  /*00f0*/  LDG.E.64 R4, desc[UR4][R4.64] ;  /* 0x0000000404047981 */ /* 0x000ea2000c1e1b00 */
[----:B---3--:R-:W-:-:S05]  /*0100*/  IMAD.WIDE R6, R9, 0x8, R6 ;  /* 0x0000000809067825 */ /* 0x008fca00078e0206 */
[----:B--2---:R-:W-:Y:S01]  /*0110*/  STG.E.64 desc[UR4][R6.64], R4 ;  /* 0x0000000406007986 */ /* 0x004fe2000c101b04 */
[----:B------:R-:W-:Y:S05]  /*0120*/  EXIT ;  /* 0x000000000000794d */ /* 0x000fea0003800000 */
.L_x_12:
        /* <DEDUP_REMOVED lines=13> */
.L_x_28:


//--------------------- .text._Z13gather_kernelIiiEvT0_PKS0_PKT_PS3_ --------------------------
	.section	.text._Z13gather_kernelIiiEvT0_PKS0_PKT_PS3_,"ax",@progbits
	.align	128
        .global         _Z13gather_kernelIiiEvT0_PKS0_PKT_PS3_
        .type           _Z13gather_kernelIiiEvT0_PKS0_PKT_PS3_,@function
        .size           _Z13gather_kernelIiiEvT0_PKS0_PKT_PS3_,(.L_x_29 - _Z13gather_kernelIiiEvT0_PKS0_PKT_PS3_)
        .other          _Z13gather_kernelIiiEvT0_PKS0_PKT_PS3_,@"STO_CUDA_ENTRY STV_DEFAULT"
_Z13gather_kernelIiiEvT0_PKS0_PKT_PS3_:
.text._Z13gather_kernelIiiEvT0_PKS0_PKT_PS3_:
        /* <DEDUP_REMOVED lines=15> */
[----:B------:R-:W2:Y:S01]  /*00f0*/  LDG.E R5, desc[UR4][R4.64] ;  /* 0x0000000404057981 */ /* 0x000ea2000c1e1900 */
[----:B---3--:R-:W-:-:S05]  /*0100*/  IMAD.WIDE R6, R9, 0x4, R6 ;  /* 0x0000000409067825 */ /* 0x008fca00078e0206 */
[----:B--2---:R-:W-:Y:S01]  /*0110*/  STG.E desc[UR4][R6.64], R5 ;  /* 0x0000000506007986 */ /* 0x004fe2000c101904 */
[----:B------:R-:W-:Y:S05]  /*0120*/  EXIT ;  /* 0x000000000000794d */ /* 0x000fea0003800000 */
.L_x_13:
        /* <DEDUP_REMOVED lines=13> */
.L_x_29:


//--------------------- .text._Z13gather_kernelIdiEvT0_PKS0_PKT_PS3_ --------------------------
	.section	.text._Z13gather_kernelIdiEvT0_PKS0_PKT_PS3_,"ax",@progbits
	.align	128
        .global         _Z13gather_kernelIdiEvT0_PKS0_PKT_PS3_
        .type           _Z13gather_kernelIdiEvT0_PKS0_PKT_PS3_,@function
        .size           _Z13gather_kernelIdiEvT0_PKS0_PKT_PS3_,(.L_x_30 - _Z13gather_kernelIdiEvT0_PKS0_PKT_PS3_)
        .other          _Z13gather_kernelIdiEvT0_PKS0_PKT_PS3_,@"STO_CUDA_ENTRY STV_DEFAULT"
_Z13gather_kernelIdiEvT0_PKS0_PKT_PS3_:
.text._Z13gather_kernelIdiEvT0_PKS0_PKT_PS3_:
        /* <DEDUP_REMOVED lines=19> */
.L_x_14:
        /* <DEDUP_REMOVED lines=13> */
.L_x_30:


//--------------------- .text._Z13gather_kernelIfiEvT0_PKS0_PKT_PS3_ --------------------------
	.section	.text._Z13gather_kernelIfiEvT0_PKS0_PKT_PS3_,"ax",@progbits
	.align	128
        .global         _Z13gather_kernelIfiEvT0_PKS0_PKT_PS3_
        .type           _Z13gather_kernelIfiEvT0_PKS0_PKT_PS3_,@function
        .size           _Z13gather_kernelIfiEvT0_PKS0_PKT_PS3_,(.L_x_31 - _Z13gather_kernelIfiEvT0_PKS0_PKT_PS3_)
        .other          _Z13gather_kernelIfiEvT0_PKS0_PKT_PS3_,@"STO_CUDA_ENTRY STV_DEFAULT"
_Z13gather_kernelIfiEvT0_PKS0_PKT_PS3_:
.text._Z13gather_kernelIfiEvT0_PKS0_PKT_PS3_:
        /* <DEDUP_REMOVED lines=19> */
.L_x_15:
        /* <DEDUP_REMOVED lines=13> */
.L_x_31:


//--------------------- .nv.shared.reserved.0     --------------------------
	.section	.nv.shared.reserved.0,"aw",@nobits
	.weak		__nv_reservedSMEM_offset_0_alias
	.size		__nv_reservedSMEM_offset_0_alias, 0, 64
	.other		__nv_reservedSMEM_offset_0_alias,@"STO_CUDA_RESERVED_SHARED STV_DEFAULT"
__nv_reservedSMEM_offset_0_alias:
	.zero		0
	.zero		64


//--------------------- .nv.constant0._Z14scatter_kernelIllEvT0_PKS0_PKT_PS3_ --------------------------
	.section	.nv.constant0._Z14scatter_kernelIllEvT0_PKS0_PKT_PS3_,"a",@progbits
	.sectionflags	@""
	.align	4
.nv.constant0._Z14scatter_kernelIllEvT0_PKS0_PKT_PS3_:
	.zero		928


//--------------------- .nv.constant0._Z14scatter_kernelIilEvT0_PKS0_PKT_PS3_ --------------------------
	.section	.nv.constant0._Z14scatter_kernelIilEvT0_PKS0_PKT_PS3_,"a",@progbits
	.sectionflags	@""
	.align	4
.nv.constant0._Z14scatter_kernelIilEvT0_PKS0_PKT_PS3_:
	.zero		928


//--------------------- .nv.constant0._Z14scatter_kernelIdlEvT0_PKS0_PKT_PS3_ --------------------------
	.section	.nv.constant0._Z14scatter_kernelIdlEvT0_PKS0_PKT_PS3_,"a",@progbits
	.sectionflags	@""
	.align	4
.nv.constant0._Z14scatter_kernelIdlEvT0_PKS0_PKT_PS3_:
	.zero		928


//--------------------- .nv.constant0._Z14scatter_kernelIflEvT0_PKS0_PKT_PS3_ --------------------------
	.section	.nv.constant0._Z14scatter_kernelIflEvT0_PKS0_PKT_PS3_,"a",@progbits
	.sectionflags	@""
	.align	4
.nv.constant0._Z14scatter_kernelIflEvT0_PKS0_PKT_PS3_:
	.zero		928


//--------------------- .nv.constant0._Z14scatter_kernelIliEvT0_PKS0_PKT_PS3_ --------------------------
	.section	.nv.constant0._Z14scatter_kernelIliEvT0_PKS0_PKT_PS3_,"a",@progbits
	.sectionflags	@""
	.align	4
.nv.constant0._Z14scatter_kernelIliEvT0_PKS0_PKT_PS3_:
	.zero		928


//--------------------- .nv.constant0._Z14scatter_kernelIiiEvT0_PKS0_PKT_PS3_ --------------------------
	.section	.nv.constant0._Z14scatter_kernelIiiEvT0_PKS0_PKT_PS3_,"a",@progbits
	.sectionflags	@""
	.align	4
.nv.constant0._Z14scatter_kernelIiiEvT0_PKS0_PKT_PS3_:
	.zero		928


//--------------------- .nv.constant0._Z14scatter_kernelIdiEvT0_PKS0_PKT_PS3_ --------------------------
	.section	.nv.constant0._Z14scatter_kernelIdiEvT0_PKS0_PKT_PS3_,"a",@progbits
	.sectionflags	@""
	.align	4
.nv.constant0._Z14scatter_kernelIdiEvT0_PKS0_PKT_PS3_:
	.zero		928


//--------------------- .nv.constant0._Z14scatter_kernelIfiEvT0_PKS0_PKT_PS3_ --------------------------
	.section	.nv.constant0._Z14scatter_kernelIfiEvT0_PKS0_PKT_PS3_,"a",@progbits
	.sectionflags	@""
	.align	4
.nv.constant0._Z14scatter_kernelIfiEvT0_PKS0_PKT_PS3_:
	.zero		928


//--------------------- .nv.constant0._Z13gather_kernelIllEvT0_PKS0_PKT_PS3_ --------------------------
	.section	.nv.constant0._Z13gather_kernelIllEvT0_PKS0_PKT_PS3_,"a",@progbits
	.sectionflags	@""
	.align	4
.nv.constant0._Z13gather_kernelIllEvT0_PKS0_PKT_PS3_:
	.zero		928


//--------------------- .nv.constant0._Z13gather_kernelIilEvT0_PKS0_PKT_PS3_ --------------------------
	.section	.nv.constant0._Z13gather_kernelIilEvT0_PKS0_PKT_PS3_,"a",@progbits
	.sectionflags	@""
	.align	4
.nv.constant0._Z13gather_kernelIilEvT0_PKS0_PKT_PS3_:
	.zero		928


//--------------------- .nv.constant0._Z13gather_kernelIdlEvT0_PKS0_PKT_PS3_ --------------------------
	.section	.nv.constant0._Z13gather_kernelIdlEvT0_PKS0_PKT_PS3_,"a",@progbits
	.sectionflags	@""
	.align	4
.nv.constant0._Z13gather_kernelIdlEvT0_PKS0_PKT_PS3_:
	.zero		928


//--------------------- .nv.constant0._Z13gather_kernelIflEvT0_PKS0_PKT_PS3_ --------------------------
	.section	.nv.constant0._Z13gather_kernelIflEvT0_PKS0_PKT_PS3_,"a",@progbits
	.sectionflags	@""
	.align	4
.nv.constant0._Z13gather_kernelIflEvT0_PKS0_PKT_PS3_:
	.zero		928


//--------------------- .nv.constant0._Z13gather_kernelIliEvT0_PKS0_PKT_PS3_ --------------------------
	.section	.nv.constant0._Z13gather_kernelIliEvT0_PKS0_PKT_PS3_,"a",@progbits
	.sectionflags	@""
	.align	4
.nv.constant0._Z13gather_kernelIliEvT0_PKS0_PKT_PS3_:
	.zero		928


//--------------------- .nv.constant0._Z13gather_kernelIiiEvT0_PKS0_PKT_PS3_ --------------------------
	.section	.nv.constant0._Z13gather_kernelIiiEvT0_PKS0_PKT_PS3_,"a",@progbits
	.sectionflags	@""
	.align	4
.nv.constant0._Z13gather_kernelIiiEvT0_PKS0_PKT_PS3_:
	.zero		928


//--------------------- .nv.constant0._Z13gather_kernelIdiEvT0_PKS0_PKT_PS3_ --------------------------
	.section	.nv.constant0._Z13gather_kernelIdiEvT0_PKS0_PKT_PS3_,"a",@progbits
	.sectionflags	@""
	.align	4
.nv.constant0._Z13gather_kernelIdiEvT0_PKS0_PKT_PS3_:
	.zero		928


//--------------------- .nv.constant0._Z13gather_kernelIfiEvT0_PKS0_PKT_PS3_ --------------------------
	.section	.nv.constant0._Z13gather_kernelIfiEvT0_PKS0_PKT_PS3_,"a",@progbits
	.sectionflags	@""
	.align	4
.nv.constant0._Z13gather_kernelIfiEvT0_PKS0_PKT_PS3_:
	.zero		928


//--------------------- SYMBOLS --------------------------

	.type		.nv.reservedSmem.offset0,@object
	.size		.nv.reservedSmem.offset0,0x4
